//
// Generated by NVIDIA NVVM Compiler
//
// Compiler Build ID: CL-36424714
// Cuda compilation tools, release 13.0, V13.0.88
// Based on NVVM 20.0.0
//

.version 9.0
.target sm_100
.address_size 64

	// .globl	_Z11test_kernelPiPs
.extern .func  (.param .b32 func_retval0) vprintf
(
	.param .b64 vprintf_param_0,
	.param .b64 vprintf_param_1
)
;
// _ZZ11test_kernelPiPsE8test_int has been demoted
// _ZZ11test_kernelPiPsE10temp_int_1 has been demoted
// _ZZ11test_kernelPiPsE10temp_int_2 has been demoted
// _ZZ11test_kernelPiPsE10test_short has been demoted
// _ZZ11test_kernelPiPsE10temp_short has been demoted
// _ZZ11test_kernelPiPsE3out_$_0 has been demoted
.global .align 1 .b8 $str[21] = {82, 117, 110, 110, 105, 110, 103, 32, 116, 101, 115, 116, 32, 107, 101, 114, 110, 101, 108, 10};
.global .align 1 .b8 $str$1[9] = {77, 97, 120, 58, 32, 37, 100, 10};
.global .align 1 .b8 $str$2[9] = {77, 105, 110, 58, 32, 37, 100, 10};
.global .align 1 .b8 $str$3[14] = {66, 108, 111, 99, 107, 32, 115, 99, 97, 110, 58, 32, 91};
.global .align 1 .b8 $str$4[5] = {37, 100, 44, 32};
.global .align 1 .b8 $str$5[3] = {93, 10};
.global .align 1 .b8 $str$6[14] = {82, 97, 100, 105, 120, 32, 83, 111, 114, 116, 58, 32, 91};

.visible .entry _Z11test_kernelPiPs(
	.param .u64 .ptr .align 1 _Z11test_kernelPiPs_param_0,
	.param .u64 .ptr .align 1 _Z11test_kernelPiPs_param_1
)
{
	.local .align 8 .b8 	__local_depot0[8];
	.reg .b64 	%SP;
	.reg .b64 	%SPL;
	.reg .pred 	%p<19>;
	.reg .b16 	%rs<12>;
	.reg .b32 	%r<480>;
	.reg .b64 	%rd<35>;
	// demoted variable
	.shared .align 4 .b8 _ZZ11test_kernelPiPsE8test_int[256];
	// demoted variable
	.shared .align 4 .b8 _ZZ11test_kernelPiPsE10temp_int_1[256];
	// demoted variable
	.shared .align 4 .b8 _ZZ11test_kernelPiPsE10temp_int_2[256];
	// demoted variable
	.shared .align 2 .b8 _ZZ11test_kernelPiPsE10test_short[128];
	// demoted variable
	.shared .align 2 .b8 _ZZ11test_kernelPiPsE10temp_short[128];
	// demoted variable
	.shared .align 2 .u16 _ZZ11test_kernelPiPsE3out_$_0;
	mov.u64 	%SPL, __local_depot0;
	cvta.local.u64 	%SP, %SPL;
	ld.param.u64 	%rd2, [_Z11test_kernelPiPs_param_0];
	ld.param.u64 	%rd3, [_Z11test_kernelPiPs_param_1];
	cvta.to.global.u64 	%rd4, %rd3;
	cvta.to.global.u64 	%rd5, %rd2;
	add.u64 	%rd6, %SP, 0;
	add.u64 	%rd1, %SPL, 0;
	mov.u32 	%r1, %tid.x;
	mul.wide.u32 	%rd7, %r1, 4;
	add.s64 	%rd8, %rd5, %rd7;
	ld.global.u32 	%r23, [%rd8];
	shl.b32 	%r24, %r1, 2;
	mov.u32 	%r25, _ZZ11test_kernelPiPsE8test_int;
	add.s32 	%r26, %r25, %r24;
	st.shared.u32 	[%r26], %r23;
	mov.u32 	%r27, _ZZ11test_kernelPiPsE10temp_int_1;
	add.s32 	%r2, %r27, %r24;
	st.shared.u32 	[%r2], %r23;
	mul.wide.u32 	%rd9, %r1, 2;
	add.s64 	%rd10, %rd4, %rd9;
	ld.global.u16 	%rs1, [%rd10];
	shl.b32 	%r28, %r1, 1;
	mov.u32 	%r29, _ZZ11test_kernelPiPsE10test_short;
	add.s32 	%r3, %r29, %r28;
	st.shared.u16 	[%r3], %rs1;
	bar.sync 	0;
	setp.ne.s32 	%p1, %r1, 0;
	@%p1 bra 	$L__BB0_2;
	mov.u64 	%rd11, $str;
	cvta.global.u64 	%rd12, %rd11;
	{ // callseq 0, 0
	.param .b64 param0;
	st.param.b64 	[param0], %rd12;
	.param .b64 param1;
	st.param.b64 	[param1], 0;
	.param .b32 retval0;
	call.uni (retval0), 
	vprintf, 
	(
	param0, 
	param1
	);
	ld.param.b32 	%r30, [retval0];
	} // callseq 0
$L__BB0_2:
	ld.shared.u16 	%rs2, [%r3];
	mov.u32 	%r33, _ZZ11test_kernelPiPsE10temp_short;
	add.s32 	%r4, %r33, %r28;
	st.shared.u16 	[%r4], %rs2;
	bar.sync 	0;
	mov.u32 	%r5, %ntid.x;
	setp.lt.u32 	%p2, %r5, 2;
	@%p2 bra 	$L__BB0_7;
	mov.u32 	%r475, %r5;
$L__BB0_4:
	shr.u32 	%r7, %r475, 1;
	setp.ge.u32 	%p3, %r1, %r7;
	@%p3 bra 	$L__BB0_6;
	and.b32  	%r34, %r475, 2046;
	add.s32 	%r35, %r4, %r34;
	ld.shared.u16 	%rs3, [%r35];
	ld.shared.u16 	%rs4, [%r4];
	max.s16 	%rs5, %rs3, %rs4;
	st.shared.u16 	[%r4], %rs5;
$L__BB0_6:
	bar.sync 	0;
	setp.gt.u32 	%p4, %r475, 3;
	mov.u32 	%r475, %r7;
	@%p4 bra 	$L__BB0_4;
$L__BB0_7:
	setp.ne.s32 	%p5, %r1, 0;
	@%p5 bra 	$L__BB0_9;
	ld.shared.u16 	%rs6, [_ZZ11test_kernelPiPsE10temp_short];
	st.shared.u16 	[_ZZ11test_kernelPiPsE3out_$_0], %rs6;
	cvt.s32.s16 	%r36, %rs6;
	st.local.u32 	[%rd1], %r36;
	mov.u64 	%rd13, $str$1;
	cvta.global.u64 	%rd14, %rd13;
	{ // callseq 1, 0
	.param .b64 param0;
	st.param.b64 	[param0], %rd14;
	.param .b64 param1;
	st.param.b64 	[param1], %rd6;
	.param .b32 retval0;
	call.uni (retval0), 
	vprintf, 
	(
	param0, 
	param1
	);
	ld.param.b32 	%r37, [retval0];
	} // callseq 1
$L__BB0_9:
	setp.lt.u32 	%p6, %r5, 2;
	ld.shared.u16 	%rs7, [%r3];
	st.shared.u16 	[%r4], %rs7;
	bar.sync 	0;
	@%p6 bra 	$L__BB0_14;
	mov.u32 	%r476, %r5;
$L__BB0_11:
	shr.u32 	%r9, %r476, 1;
	setp.ge.u32 	%p7, %r1, %r9;
	@%p7 bra 	$L__BB0_13;
	and.b32  	%r39, %r476, 2046;
	add.s32 	%r40, %r4, %r39;
	ld.shared.u16 	%rs8, [%r40];
	ld.shared.u16 	%rs9, [%r4];
	min.s16 	%rs10, %rs8, %rs9;
	st.shared.u16 	[%r4], %rs10;
$L__BB0_13:
	bar.sync 	0;
	setp.gt.u32 	%p8, %r476, 3;
	mov.u32 	%r476, %r9;
	@%p8 bra 	$L__BB0_11;
$L__BB0_14:
	setp.ne.s32 	%p9, %r1, 0;
	@%p9 bra 	$L__BB0_16;
	ld.shared.u16 	%rs11, [_ZZ11test_kernelPiPsE10temp_short];
	st.shared.u16 	[_ZZ11test_kernelPiPsE3out_$_0], %rs11;
	cvt.s32.s16 	%r41, %rs11;
	st.local.u32 	[%rd1], %r41;
	mov.u64 	%rd16, $str$2;
	cvta.global.u64 	%rd17, %rd16;
	{ // callseq 2, 0
	.param .b64 param0;
	st.param.b64 	[param0], %rd17;
	.param .b64 param1;
	st.param.b64 	[param1], %rd6;
	.param .b32 retval0;
	call.uni (retval0), 
	vprintf, 
	(
	param0, 
	param1
	);
	ld.param.b32 	%r42, [retval0];
	} // callseq 2
$L__BB0_16:
	setp.lt.u32 	%p10, %r5, 2;
	@%p10 bra 	$L__BB0_21;
	mov.b32 	%r477, 1;
$L__BB0_18:
	setp.le.u32 	%p11, %r1, %r477;
	@%p11 bra 	$L__BB0_20;
	sub.s32 	%r45, %r1, %r477;
	shl.b32 	%r46, %r45, 2;
	add.s32 	%r48, %r27, %r46;
	ld.shared.u32 	%r49, [%r48];
	ld.shared.u32 	%r50, [%r2];
	add.s32 	%r51, %r50, %r49;
	st.shared.u32 	[%r2], %r51;
$L__BB0_20:
	bar.sync 	0;
	shl.b32 	%r477, %r477, 1;
	setp.lt.u32 	%p12, %r477, %r5;
	@%p12 bra 	$L__BB0_18;
$L__BB0_21:
	setp.ne.s32 	%p13, %r1, 0;
	@%p13 bra 	$L__BB0_23;
	mov.u64 	%rd19, $str$3;
	cvta.global.u64 	%rd20, %rd19;
	{ // callseq 3, 0
	.param .b64 param0;
	st.param.b64 	[param0], %rd20;
	.param .b64 param1;
	st.param.b64 	[param1], 0;
	.param .b32 retval0;
	call.uni (retval0), 
	vprintf, 
	(
	param0, 
	param1
	);
	ld.param.b32 	%r52, [retval0];
	} // callseq 3
	ld.shared.u32 	%r54, [_ZZ11test_kernelPiPsE10temp_int_1];
	add.u64 	%rd21, %SP, 0;
	add.u64 	%rd22, %SPL, 0;
	st.local.u32 	[%rd22], %r54;
	mov.u64 	%rd23, $str$4;
	cvta.global.u64 	%rd24, %rd23;
	{ // callseq 4, 0
	.param .b64 param0;
	st.param.b64 	[param0], %rd24;
	.param .b64 param1;
	st.param.b64 	[param1], %rd21;
	.param .b32 retval0;
	call.uni (retval0), 
	vprintf, 
	(
	param0, 
	param1
	);
	ld.param.b32 	%r55, [retval0];
	} // callseq 4
	ld.shared.u32 	%r57, [_ZZ11test_kernelPiPsE10temp_int_1+4];
	st.local.u32 	[%rd22], %r57;
	{ // callseq 5, 0
	.param .b64 param0;
	st.param.b64 	[param0], %rd24;
	.param .b64 param1;
	st.param.b64 	[param1], %rd21;
	.param .b32 retval0;
	call.uni (retval0), 
	vprintf, 
	(
	param0, 
	param1
	);
	ld.param.b32 	%r58, [retval0];
	} // callseq 5
	ld.shared.u32 	%r60, [_ZZ11test_kernelPiPsE10temp_int_1+8];
	st.local.u32 	[%rd22], %r60;
	{ // callseq 6, 0
	.param .b64 param0;
	st.param.b64 	[param0], %rd24;
	.param .b64 param1;
	st.param.b64 	[param1], %rd21;
	.param .b32 retval0;
	call.uni (retval0), 
	vprintf, 
	(
	param0, 
	param1
	);
	ld.param.b32 	%r61, [retval0];
	} // callseq 6
	ld.shared.u32 	%r63, [_ZZ11test_kernelPiPsE10temp_int_1+12];
	st.local.u32 	[%rd22], %r63;
	{ // callseq 7, 0
	.param .b64 param0;
	st.param.b64 	[param0], %rd24;
	.param .b64 param1;
	st.param.b64 	[param1], %rd21;
	.param .b32 retval0;
	call.uni (retval0), 
	vprintf, 
	(
	param0, 
	param1
	);
	ld.param.b32 	%r64, [retval0];
	} // callseq 7
	ld.shared.u32 	%r66, [_ZZ11test_kernelPiPsE10temp_int_1+16];
	st.local.u32 	[%rd22], %r66;
	{ // callseq 8, 0
	.param .b64 param0;
	st.param.b64 	[param0], %rd24;
	.param .b64 param1;
	st.param.b64 	[param1], %rd21;
	.param .b32 retval0;
	call.uni (retval0), 
	vprintf, 
	(
	param0, 
	param1
	);
	ld.param.b32 	%r67, [retval0];
	} // callseq 8
	ld.shared.u32 	%r69, [_ZZ11test_kernelPiPsE10temp_int_1+20];
	st.local.u32 	[%rd22], %r69;
	{ // callseq 9, 0
	.param .b64 param0;
	st.param.b64 	[param0], %rd24;
	.param .b64 param1;
	st.param.b64 	[param1], %rd21;
	.param .b32 retval0;
	call.uni (retval0), 
	vprintf, 
	(
	param0, 
	param1
	);
	ld.param.b32 	%r70, [retval0];
	} // callseq 9
	ld.shared.u32 	%r72, [_ZZ11test_kernelPiPsE10temp_int_1+24];
	st.local.u32 	[%rd22], %r72;
	{ // callseq 10, 0
	.param .b64 param0;
	st.param.b64 	[param0], %rd24;
	.param .b64 param1;
	st.param.b64 	[param1], %rd21;
	.param .b32 retval0;
	call.uni (retval0), 
	vprintf, 
	(
	param0, 
	param1
	);
	ld.param.b32 	%r73, [retval0];
	} // callseq 10
	ld.shared.u32 	%r75, [_ZZ11test_kernelPiPsE10temp_int_1+28];
	st.local.u32 	[%rd22], %r75;
	{ // callseq 11, 0
	.param .b64 param0;
	st.param.b64 	[param0], %rd24;
	.param .b64 param1;
	st.param.b64 	[param1], %rd21;
	.param .b32 retval0;
	call.uni (retval0), 
	vprintf, 
	(
	param0, 
	param1
	);
	ld.param.b32 	%r76, [retval0];
	} // callseq 11
	ld.shared.u32 	%r78, [_ZZ11test_kernelPiPsE10temp_int_1+32];
	st.local.u32 	[%rd22], %r78;
	{ // callseq 12, 0
	.param .b64 param0;
	st.param.b64 	[param0], %rd24;
	.param .b64 param1;
	st.param.b64 	[param1], %rd21;
	.param .b32 retval0;
	call.uni (retval0), 
	vprintf, 
	(
	param0, 
	param1
	);
	ld.param.b32 	%r79, [retval0];
	} // callseq 12
	ld.shared.u32 	%r81, [_ZZ11test_kernelPiPsE10temp_int_1+36];
	st.local.u32 	[%rd22], %r81;
	{ // callseq 13, 0
	.param .b64 param0;
	st.param.b64 	[param0], %rd24;
	.param .b64 param1;
	st.param.b64 	[param1], %rd21;
	.param .b32 retval0;
	call.uni (retval0), 
	vprintf, 
	(
	param0, 
	param1
	);
	ld.param.b32 	%r82, [retval0];
	} // callseq 13
	ld.shared.u32 	%r84, [_ZZ11test_kernelPiPsE10temp_int_1+40];
	st.local.u32 	[%rd22], %r84;
	{ // callseq 14, 0
	.param .b64 param0;
	st.param.b64 	[param0], %rd24;
	.param .b64 param1;
	st.param.b64 	[param1], %rd21;
	.param .b32 retval0;
	call.uni (retval0), 
	vprintf, 
	(
	param0, 
	param1
	);
	ld.param.b32 	%r85, [retval0];
	} // callseq 14
	ld.shared.u32 	%r87, [_ZZ11test_kernelPiPsE10temp_int_1+44];
	st.local.u32 	[%rd22], %r87;
	{ // callseq 15, 0
	.param .b64 param0;
	st.param.b64 	[param0], %rd24;
	.param .b64 param1;
	st.param.b64 	[param1], %rd21;
	.param .b32 retval0;
	call.uni (retval0), 
	vprintf, 
	(
	param0, 
	param1
	);
	ld.param.b32 	%r88, [retval0];
	} // callseq 15
	ld.shared.u32 	%r90, [_ZZ11test_kernelPiPsE10temp_int_1+48];
	st.local.u32 	[%rd22], %r90;
	{ // callseq 16, 0
	.param .b64 param0;
	st.param.b64 	[param0], %rd24;
	.param .b64 param1;
	st.param.b64 	[param1], %rd21;
	.param .b32 retval0;
	call.uni (retval0), 
	vprintf, 
	(
	param0, 
	param1
	);
	ld.param.b32 	%r91, [retval0];
	} // callseq 16
	ld.shared.u32 	%r93, [_ZZ11test_kernelPiPsE10temp_int_1+52];
	st.local.u32 	[%rd22], %r93;
	{ // callseq 17, 0
	.param .b64 param0;
	st.param.b64 	[param0], %rd24;
	.param .b64 param1;
	st.param.b64 	[param1], %rd21;
	.param .b32 retval0;
	call.uni (retval0), 
	vprintf, 
	(
	param0, 
	param1
	);
	ld.param.b32 	%r94, [retval0];
	} // callseq 17
	ld.shared.u32 	%r96, [_ZZ11test_kernelPiPsE10temp_int_1+56];
	st.local.u32 	[%rd22], %r96;
	{ // callseq 18, 0
	.param .b64 param0;
	st.param.b64 	[param0], %rd24;
	.param .b64 param1;
	st.param.b64 	[param1], %rd21;
	.param .b32 retval0;
	call.uni (retval0), 
	vprintf, 
	(
	param0, 
	param1
	);
	ld.param.b32 	%r97, [retval0];
	} // callseq 18
	ld.shared.u32 	%r99, [_ZZ11test_kernelPiPsE10temp_int_1+60];
	st.local.u32 	[%rd22], %r99;
	{ // callseq 19, 0
	.param .b64 param0;
	st.param.b64 	[param0], %rd24;
	.param .b64 param1;
	st.param.b64 	[param1], %rd21;
	.param .b32 retval0;
	call.uni (retval0), 
	vprintf, 
	(
	param0, 
	param1
	);
	ld.param.b32 	%r100, [retval0];
	} // callseq 19
	ld.shared.u32 	%r102, [_ZZ11test_kernelPiPsE10temp_int_1+64];
	st.local.u32 	[%rd22], %r102;
	{ // callseq 20, 0
	.param .b64 param0;
	st.param.b64 	[param0], %rd24;
	.param .b64 param1;
	st.param.b64 	[param1], %rd21;
	.param .b32 retval0;
	call.uni (retval0), 
	vprintf, 
	(
	param0, 
	param1
	);
	ld.param.b32 	%r103, [retval0];
	} // callseq 20
	ld.shared.u32 	%r105, [_ZZ11test_kernelPiPsE10temp_int_1+68];
	st.local.u32 	[%rd22], %r105;
	{ // callseq 21, 0
	.param .b64 param0;
	st.param.b64 	[param0], %rd24;
	.param .b64 param1;
	st.param.b64 	[param1], %rd21;
	.param .b32 retval0;
	call.uni (retval0), 
	vprintf, 
	(
	param0, 
	param1
	);
	ld.param.b32 	%r106, [retval0];
	} // callseq 21
	ld.shared.u32 	%r108, [_ZZ11test_kernelPiPsE10temp_int_1+72];
	st.local.u32 	[%rd22], %r108;
	{ // callseq 22, 0
	.param .b64 param0;
	st.param.b64 	[param0], %rd24;
	.param .b64 param1;
	st.param.b64 	[param1], %rd21;
	.param .b32 retval0;
	call.uni (retval0), 
	vprintf, 
	(
	param0, 
	param1
	);
	ld.param.b32 	%r109, [retval0];
	} // callseq 22
	ld.shared.u32 	%r111, [_ZZ11test_kernelPiPsE10temp_int_1+76];
	st.local.u32 	[%rd22], %r111;
	{ // callseq 23, 0
	.param .b64 param0;
	st.param.b64 	[param0], %rd24;
	.param .b64 param1;
	st.param.b64 	[param1], %rd21;
	.param .b32 retval0;
	call.uni (retval0), 
	vprintf, 
	(
	param0, 
	param1
	);
	ld.param.b32 	%r112, [retval0];
	} // callseq 23
	ld.shared.u32 	%r114, [_ZZ11test_kernelPiPsE10temp_int_1+80];
	st.local.u32 	[%rd22], %r114;
	{ // callseq 24, 0
	.param .b64 param0;
	st.param.b64 	[param0], %rd24;
	.param .b64 param1;
	st.param.b64 	[param1], %rd21;
	.param .b32 retval0;
	call.uni (retval0), 
	vprintf, 
	(
	param0, 
	param1
	);
	ld.param.b32 	%r115, [retval0];
	} // callseq 24
	ld.shared.u32 	%r117, [_ZZ11test_kernelPiPsE10temp_int_1+84];
	st.local.u32 	[%rd22], %r117;
	{ // callseq 25, 0
	.param .b64 param0;
	st.param.b64 	[param0], %rd24;
	.param .b64 param1;
	st.param.b64 	[param1], %rd21;
	.param .b32 retval0;
	call.uni (retval0), 
	vprintf, 
	(
	param0, 
	param1
	);
	ld.param.b32 	%r118, [retval0];
	} // callseq 25
	ld.shared.u32 	%r120, [_ZZ11test_kernelPiPsE10temp_int_1+88];
	st.local.u32 	[%rd22], %r120;
	{ // callseq 26, 0
	.param .b64 param0;
	st.param.b64 	[param0], %rd24;
	.param .b64 param1;
	st.param.b64 	[param1], %rd21;
	.param .b32 retval0;
	call.uni (retval0), 
	vprintf, 
	(
	param0, 
	param1
	);
	ld.param.b32 	%r121, [retval0];
	} // callseq 26
	ld.shared.u32 	%r123, [_ZZ11test_kernelPiPsE10temp_int_1+92];
	st.local.u32 	[%rd22], %r123;
	{ // callseq 27, 0
	.param .b64 param0;
	st.param.b64 	[param0], %rd24;
	.param .b64 param1;
	st.param.b64 	[param1], %rd21;
	.param .b32 retval0;
	call.uni (retval0), 
	vprintf, 
	(
	param0, 
	param1
	);
	ld.param.b32 	%r124, [retval0];
	} // callseq 27
	ld.shared.u32 	%r126, [_ZZ11test_kernelPiPsE10temp_int_1+96];
	st.local.u32 	[%rd22], %r126;
	{ // callseq 28, 0
	.param .b64 param0;
	st.param.b64 	[param0], %rd24;
	.param .b64 param1;
	st.param.b64 	[param1], %rd21;
	.param .b32 retval0;
	call.uni (retval0), 
	vprintf, 
	(
	param0, 
	param1
	);
	ld.param.b32 	%r127, [retval0];
	} // callseq 28
	ld.shared.u32 	%r129, [_ZZ11test_kernelPiPsE10temp_int_1+100];
	st.local.u32 	[%rd22], %r129;
	{ // callseq 29, 0
	.param .b64 param0;
	st.param.b64 	[param0], %rd24;
	.param .b64 param1;
	st.param.b64 	[param1], %rd21;
	.param .b32 retval0;
	call.uni (retval0), 
	vprintf, 
	(
	param0, 
	param1
	);
	ld.param.b32 	%r130, [retval0];
	} // callseq 29
	ld.shared.u32 	%r132, [_ZZ11test_kernelPiPsE10temp_int_1+104];
	st.local.u32 	[%rd22], %r132;
	{ // callseq 30, 0
	.param .b64 param0;
	st.param.b64 	[param0], %rd24;
	.param .b64 param1;
	st.param.b64 	[param1], %rd21;
	.param .b32 retval0;
	call.uni (retval0), 
	vprintf, 
	(
	param0, 
	param1
	);
	ld.param.b32 	%r133, [retval0];
	} // callseq 30
	ld.shared.u32 	%r135, [_ZZ11test_kernelPiPsE10temp_int_1+108];
	st.local.u32 	[%rd22], %r135;
	{ // callseq 31, 0
	.param .b64 param0;
	st.param.b64 	[param0], %rd24;
	.param .b64 param1;
	st.param.b64 	[param1], %rd21;
	.param .b32 retval0;
	call.uni (retval0), 
	vprintf, 
	(
	param0, 
	param1
	);
	ld.param.b32 	%r136, [retval0];
	} // callseq 31
	ld.shared.u32 	%r138, [_ZZ11test_kernelPiPsE10temp_int_1+112];
	st.local.u32 	[%rd22], %r138;
	{ // callseq 32, 0
	.param .b64 param0;
	st.param.b64 	[param0], %rd24;
	.param .b64 param1;
	st.param.b64 	[param1], %rd21;
	.param .b32 retval0;
	call.uni (retval0), 
	vprintf, 
	(
	param0, 
	param1
	);
	ld.param.b32 	%r139, [retval0];
	} // callseq 32
	ld.shared.u32 	%r141, [_ZZ11test_kernelPiPsE10temp_int_1+116];
	st.local.u32 	[%rd22], %r141;
	{ // callseq 33, 0
	.param .b64 param0;
	st.param.b64 	[param0], %rd24;
	.param .b64 param1;
	st.param.b64 	[param1], %rd21;
	.param .b32 retval0;
	call.uni (retval0), 
	vprintf, 
	(
	param0, 
	param1
	);
	ld.param.b32 	%r142, [retval0];
	} // callseq 33
	ld.shared.u32 	%r144, [_ZZ11test_kernelPiPsE10temp_int_1+120];
	st.local.u32 	[%rd22], %r144;
	{ // callseq 34, 0
	.param .b64 param0;
	st.param.b64 	[param0], %rd24;
	.param .b64 param1;
	st.param.b64 	[param1], %rd21;
	.param .b32 retval0;
	call.uni (retval0), 
	vprintf, 
	(
	param0, 
	param1
	);
	ld.param.b32 	%r145, [retval0];
	} // callseq 34
	ld.shared.u32 	%r147, [_ZZ11test_kernelPiPsE10temp_int_1+124];
	st.local.u32 	[%rd22], %r147;
	{ // callseq 35, 0
	.param .b64 param0;
	st.param.b64 	[param0], %rd24;
	.param .b64 param1;
	st.param.b64 	[param1], %rd21;
	.param .b32 retval0;
	call.uni (retval0), 
	vprintf, 
	(
	param0, 
	param1
	);
	ld.param.b32 	%r148, [retval0];
	} // callseq 35
	ld.shared.u32 	%r150, [_ZZ11test_kernelPiPsE10temp_int_1+128];
	st.local.u32 	[%rd22], %r150;
	{ // callseq 36, 0
	.param .b64 param0;
	st.param.b64 	[param0], %rd24;
	.param .b64 param1;
	st.param.b64 	[param1], %rd21;
	.param .b32 retval0;
	call.uni (retval0), 
	vprintf, 
	(
	param0, 
	param1
	);
	ld.param.b32 	%r151, [retval0];
	} // callseq 36
	ld.shared.u32 	%r153, [_ZZ11test_kernelPiPsE10temp_int_1+132];
	st.local.u32 	[%rd22], %r153;
	{ // callseq 37, 0
	.param .b64 param0;
	st.param.b64 	[param0], %rd24;
	.param .b64 param1;
	st.param.b64 	[param1], %rd21;
	.param .b32 retval0;
	call.uni (retval0), 
	vprintf, 
	(
	param0, 
	param1
	);
	ld.param.b32 	%r154, [retval0];
	} // callseq 37
	ld.shared.u32 	%r156, [_ZZ11test_kernelPiPsE10temp_int_1+136];
	st.local.u32 	[%rd22], %r156;
	{ // callseq 38, 0
	.param .b64 param0;
	st.param.b64 	[param0], %rd24;
	.param .b64 param1;
	st.param.b64 	[param1], %rd21;
	.param .b32 retval0;
	call.uni (retval0), 
	vprintf, 
	(
	param0, 
	param1
	);
	ld.param.b32 	%r157, [retval0];
	} // callseq 38
	ld.shared.u32 	%r159, [_ZZ11test_kernelPiPsE10temp_int_1+140];
	st.local.u32 	[%rd22], %r159;
	{ // callseq 39, 0
	.param .b64 param0;
	st.param.b64 	[param0], %rd24;
	.param .b64 param1;
	st.param.b64 	[param1], %rd21;
	.param .b32 retval0;
	call.uni (retval0), 
	vprintf, 
	(
	param0, 
	param1
	);
	ld.param.b32 	%r160, [retval0];
	} // callseq 39
	ld.shared.u32 	%r162, [_ZZ11test_kernelPiPsE10temp_int_1+144];
	st.local.u32 	[%rd22], %r162;
	{ // callseq 40, 0
	.param .b64 param0;
	st.param.b64 	[param0], %rd24;
	.param .b64 param1;
	st.param.b64 	[param1], %rd21;
	.param .b32 retval0;
	call.uni (retval0), 
	vprintf, 
	(
	param0, 
	param1
	);
	ld.param.b32 	%r163, [retval0];
	} // callseq 40
	ld.shared.u32 	%r165, [_ZZ11test_kernelPiPsE10temp_int_1+148];
	st.local.u32 	[%rd22], %r165;
	{ // callseq 41, 0
	.param .b64 param0;
	st.param.b64 	[param0], %rd24;
	.param .b64 param1;
	st.param.b64 	[param1], %rd21;
	.param .b32 retval0;
	call.uni (retval0), 
	vprintf, 
	(
	param0, 
	param1
	);
	ld.param.b32 	%r166, [retval0];
	} // callseq 41
	ld.shared.u32 	%r168, [_ZZ11test_kernelPiPsE10temp_int_1+152];
	st.local.u32 	[%rd22], %r168;
	{ // callseq 42, 0
	.param .b64 param0;
	st.param.b64 	[param0], %rd24;
	.param .b64 param1;
	st.param.b64 	[param1], %rd21;
	.param .b32 retval0;
	call.uni (retval0), 
	vprintf, 
	(
	param0, 
	param1
	);
	ld.param.b32 	%r169, [retval0];
	} // callseq 42
	ld.shared.u32 	%r171, [_ZZ11test_kernelPiPsE10temp_int_1+156];
	st.local.u32 	[%rd22], %r171;
	{ // callseq 43, 0
	.param .b64 param0;
	st.param.b64 	[param0], %rd24;
	.param .b64 param1;
	st.param.b64 	[param1], %rd21;
	.param .b32 retval0;
	call.uni (retval0), 
	vprintf, 
	(
	param0, 
	param1
	);
	ld.param.b32 	%r172, [retval0];
	} // callseq 43
	ld.shared.u32 	%r174, [_ZZ11test_kernelPiPsE10temp_int_1+160];
	st.local.u32 	[%rd22], %r174;
	{ // callseq 44, 0
	.param .b64 param0;
	st.param.b64 	[param0], %rd24;
	.param .b64 param1;
	st.param.b64 	[param1], %rd21;
	.param .b32 retval0;
	call.uni (retval0), 
	vprintf, 
	(
	param0, 
	param1
	);
	ld.param.b32 	%r175, [retval0];
	} // callseq 44
	ld.shared.u32 	%r177, [_ZZ11test_kernelPiPsE10temp_int_1+164];
	st.local.u32 	[%rd22], %r177;
	{ // callseq 45, 0
	.param .b64 param0;
	st.param.b64 	[param0], %rd24;
	.param .b64 param1;
	st.param.b64 	[param1], %rd21;
	.param .b32 retval0;
	call.uni (retval0), 
	vprintf, 
	(
	param0, 
	param1
	);
	ld.param.b32 	%r178, [retval0];
	} // callseq 45
	ld.shared.u32 	%r180, [_ZZ11test_kernelPiPsE10temp_int_1+168];
	st.local.u32 	[%rd22], %r180;
	{ // callseq 46, 0
	.param .b64 param0;
	st.param.b64 	[param0], %rd24;
	.param .b64 param1;
	st.param.b64 	[param1], %rd21;
	.param .b32 retval0;
	call.uni (retval0), 
	vprintf, 
	(
	param0, 
	param1
	);
	ld.param.b32 	%r181, [retval0];
	} // callseq 46
	ld.shared.u32 	%r183, [_ZZ11test_kernelPiPsE10temp_int_1+172];
	st.local.u32 	[%rd22], %r183;
	{ // callseq 47, 0
	.param .b64 param0;
	st.param.b64 	[param0], %rd24;
	.param .b64 param1;
	st.param.b64 	[param1], %rd21;
	.param .b32 retval0;
	call.uni (retval0), 
	vprintf, 
	(
	param0, 
	param1
	);
	ld.param.b32 	%r184, [retval0];
	} // callseq 47
	ld.shared.u32 	%r186, [_ZZ11test_kernelPiPsE10temp_int_1+176];
	st.local.u32 	[%rd22], %r186;
	{ // callseq 48, 0
	.param .b64 param0;
	st.param.b64 	[param0], %rd24;
	.param .b64 param1;
	st.param.b64 	[param1], %rd21;
	.param .b32 retval0;
	call.uni (retval0), 
	vprintf, 
	(
	param0, 
	param1
	);
	ld.param.b32 	%r187, [retval0];
	} // callseq 48
	ld.shared.u32 	%r189, [_ZZ11test_kernelPiPsE10temp_int_1+180];
	st.local.u32 	[%rd22], %r189;
	{ // callseq 49, 0
	.param .b64 param0;
	st.param.b64 	[param0], %rd24;
	.param .b64 param1;
	st.param.b64 	[param1], %rd21;
	.param .b32 retval0;
	call.uni (retval0), 
	vprintf, 
	(
	param0, 
	param1
	);
	ld.param.b32 	%r190, [retval0];
	} // callseq 49
	ld.shared.u32 	%r192, [_ZZ11test_kernelPiPsE10temp_int_1+184];
	st.local.u32 	[%rd22], %r192;
	{ // callseq 50, 0
	.param .b64 param0;
	st.param.b64 	[param0], %rd24;
	.param .b64 param1;
	st.param.b64 	[param1], %rd21;
	.param .b32 retval0;
	call.uni (retval0), 
	vprintf, 
	(
	param0, 
	param1
	);
	ld.param.b32 	%r193, [retval0];
	} // callseq 50
	ld.shared.u32 	%r195, [_ZZ11test_kernelPiPsE10temp_int_1+188];
	st.local.u32 	[%rd22], %r195;
	{ // callseq 51, 0
	.param .b64 param0;
	st.param.b64 	[param0], %rd24;
	.param .b64 param1;
	st.param.b64 	[param1], %rd21;
	.param .b32 retval0;
	call.uni (retval0), 
	vprintf, 
	(
	param0, 
	param1
	);
	ld.param.b32 	%r196, [retval0];
	} // callseq 51
	ld.shared.u32 	%r198, [_ZZ11test_kernelPiPsE10temp_int_1+192];
	st.local.u32 	[%rd22], %r198;
	{ // callseq 52, 0
	.param .b64 param0;
	st.param.b64 	[param0], %rd24;
	.param .b64 param1;
	st.param.b64 	[param1], %rd21;
	.param .b32 retval0;
	call.uni (retval0), 
	vprintf, 
	(
	param0, 
	param1
	);
	ld.param.b32 	%r199, [retval0];
	} // callseq 52
	ld.shared.u32 	%r201, [_ZZ11test_kernelPiPsE10temp_int_1+196];
	st.local.u32 	[%rd22], %r201;
	{ // callseq 53, 0
	.param .b64 param0;
	st.param.b64 	[param0], %rd24;
	.param .b64 param1;
	st.param.b64 	[param1], %rd21;
	.param .b32 retval0;
	call.uni (retval0), 
	vprintf, 
	(
	param0, 
	param1
	);
	ld.param.b32 	%r202, [retval0];
	} // callseq 53
	ld.shared.u32 	%r204, [_ZZ11test_kernelPiPsE10temp_int_1+200];
	st.local.u32 	[%rd22], %r204;
	{ // callseq 54, 0
	.param .b64 param0;
	st.param.b64 	[param0], %rd24;
	.param .b64 param1;
	st.param.b64 	[param1], %rd21;
	.param .b32 retval0;
	call.uni (retval0), 
	vprintf, 
	(
	param0, 
	param1
	);
	ld.param.b32 	%r205, [retval0];
	} // callseq 54
	ld.shared.u32 	%r207, [_ZZ11test_kernelPiPsE10temp_int_1+204];
	st.local.u32 	[%rd22], %r207;
	{ // callseq 55, 0
	.param .b64 param0;
	st.param.b64 	[param0], %rd24;
	.param .b64 param1;
	st.param.b64 	[param1], %rd21;
	.param .b32 retval0;
	call.uni (retval0), 
	vprintf, 
	(
	param0, 
	param1
	);
	ld.param.b32 	%r208, [retval0];
	} // callseq 55
	ld.shared.u32 	%r210, [_ZZ11test_kernelPiPsE10temp_int_1+208];
	st.local.u32 	[%rd22], %r210;
	{ // callseq 56, 0
	.param .b64 param0;
	st.param.b64 	[param0], %rd24;
	.param .b64 param1;
	st.param.b64 	[param1], %rd21;
	.param .b32 retval0;
	call.uni (retval0), 
	vprintf, 
	(
	param0, 
	param1
	);
	ld.param.b32 	%r211, [retval0];
	} // callseq 56
	ld.shared.u32 	%r213, [_ZZ11test_kernelPiPsE10temp_int_1+212];
	st.local.u32 	[%rd22], %r213;
	{ // callseq 57, 0
	.param .b64 param0;
	st.param.b64 	[param0], %rd24;
	.param .b64 param1;
	st.param.b64 	[param1], %rd21;
	.param .b32 retval0;
	call.uni (retval0), 
	vprintf, 
	(
	param0, 
	param1
	);
	ld.param.b32 	%r214, [retval0];
	} // callseq 57
	ld.shared.u32 	%r216, [_ZZ11test_kernelPiPsE10temp_int_1+216];
	st.local.u32 	[%rd22], %r216;
	{ // callseq 58, 0
	.param .b64 param0;
	st.param.b64 	[param0], %rd24;
	.param .b64 param1;
	st.param.b64 	[param1], %rd21;
	.param .b32 retval0;
	call.uni (retval0), 
	vprintf, 
	(
	param0, 
	param1
	);
	ld.param.b32 	%r217, [retval0];
	} // callseq 58
	ld.shared.u32 	%r219, [_ZZ11test_kernelPiPsE10temp_int_1+220];
	st.local.u32 	[%rd22], %r219;
	{ // callseq 59, 0
	.param .b64 param0;
	st.param.b64 	[param0], %rd24;
	.param .b64 param1;
	st.param.b64 	[param1], %rd21;
	.param .b32 retval0;
	call.uni (retval0), 
	vprintf, 
	(
	param0, 
	param1
	);
	ld.param.b32 	%r220, [retval0];
	} // callseq 59
	ld.shared.u32 	%r222, [_ZZ11test_kernelPiPsE10temp_int_1+224];
	st.local.u32 	[%rd22], %r222;
	{ // callseq 60, 0
	.param .b64 param0;
	st.param.b64 	[param0], %rd24;
	.param .b64 param1;
	st.param.b64 	[param1], %rd21;
	.param .b32 retval0;
	call.uni (retval0), 
	vprintf, 
	(
	param0, 
	param1
	);
	ld.param.b32 	%r223, [retval0];
	} // callseq 60
	ld.shared.u32 	%r225, [_ZZ11test_kernelPiPsE10temp_int_1+228];
	st.local.u32 	[%rd22], %r225;
	{ // callseq 61, 0
	.param .b64 param0;
	st.param.b64 	[param0], %rd24;
	.param .b64 param1;
	st.param.b64 	[param1], %rd21;
	.param .b32 retval0;
	call.uni (retval0), 
	vprintf, 
	(
	param0, 
	param1
	);
	ld.param.b32 	%r226, [retval0];
	} // callseq 61
	ld.shared.u32 	%r228, [_ZZ11test_kernelPiPsE10temp_int_1+232];
	st.local.u32 	[%rd22], %r228;
	{ // callseq 62, 0
	.param .b64 param0;
	st.param.b64 	[param0], %rd24;
	.param .b64 param1;
	st.param.b64 	[param1], %rd21;
	.param .b32 retval0;
	call.uni (retval0), 
	vprintf, 
	(
	param0, 
	param1
	);
	ld.param.b32 	%r229, [retval0];
	} // callseq 62
	ld.shared.u32 	%r231, [_ZZ11test_kernelPiPsE10temp_int_1+236];
	st.local.u32 	[%rd22], %r231;
	{ // callseq 63, 0
	.param .b64 param0;
	st.param.b64 	[param0], %rd24;
	.param .b64 param1;
	st.param.b64 	[param1], %rd21;
	.param .b32 retval0;
	call.uni (retval0), 
	vprintf, 
	(
	param0, 
	param1
	);
	ld.param.b32 	%r232, [retval0];
	} // callseq 63
	ld.shared.u32 	%r234, [_ZZ11test_kernelPiPsE10temp_int_1+240];
	st.local.u32 	[%rd22], %r234;
	{ // callseq 64, 0
	.param .b64 param0;
	st.param.b64 	[param0], %rd24;
	.param .b64 param1;
	st.param.b64 	[param1], %rd21;
	.param .b32 retval0;
	call.uni (retval0), 
	vprintf, 
	(
	param0, 
	param1
	);
	ld.param.b32 	%r235, [retval0];
	} // callseq 64
	ld.shared.u32 	%r237, [_ZZ11test_kernelPiPsE10temp_int_1+244];
	st.local.u32 	[%rd22], %r237;
	{ // callseq 65, 0
	.param .b64 param0;
	st.param.b64 	[param0], %rd24;
	.param .b64 param1;
	st.param.b64 	[param1], %rd21;
	.param .b32 retval0;
	call.uni (retval0), 
	vprintf, 
	(
	param0, 
	param1
	);
	ld.param.b32 	%r238, [retval0];
	} // callseq 65
	ld.shared.u32 	%r240, [_ZZ11test_kernelPiPsE10temp_int_1+248];
	st.local.u32 	[%rd22], %r240;
	{ // callseq 66, 0
	.param .b64 param0;
	st.param.b64 	[param0], %rd24;
	.param .b64 param1;
	st.param.b64 	[param1], %rd21;
	.param .b32 retval0;
	call.uni (retval0), 
	vprintf, 
	(
	param0, 
	param1
	);
	ld.param.b32 	%r241, [retval0];
	} // callseq 66
	ld.shared.u32 	%r243, [_ZZ11test_kernelPiPsE10temp_int_1+252];
	st.local.u32 	[%rd22], %r243;
	{ // callseq 67, 0
	.param .b64 param0;
	st.param.b64 	[param0], %rd24;
	.param .b64 param1;
	st.param.b64 	[param1], %rd21;
	.param .b32 retval0;
	call.uni (retval0), 
	vprintf, 
	(
	param0, 
	param1
	);
	ld.param.b32 	%r244, [retval0];
	} // callseq 67
	mov.u64 	%rd25, $str$5;
	cvta.global.u64 	%rd26, %rd25;
	{ // callseq 68, 0
	.param .b64 param0;
	st.param.b64 	[param0], %rd26;
	.param .b64 param1;
	st.param.b64 	[param1], 0;
	.param .b32 retval0;
	call.uni (retval0), 
	vprintf, 
	(
	param0, 
	param1
	);
	ld.param.b32 	%r246, [retval0];
	} // callseq 68
$L__BB0_23:
	bar.sync 	0;
	mov.u32 	%r12, %tid.x;
	shl.b32 	%r249, %r12, 2;
	mov.u32 	%r250, _ZZ11test_kernelPiPsE10temp_int_2;
	add.s32 	%r13, %r250, %r249;
	mov.u32 	%r14, %ntid.x;
	shl.b32 	%r251, %r14, 2;
	add.s32 	%r15, %r250, %r251;
	mov.u32 	%r252, _ZZ11test_kernelPiPsE10temp_int_1;
	add.s32 	%r16, %r252, %r251;
	mov.b32 	%r478, 0;
$L__BB0_24:
	setp.lt.u32 	%p14, %r14, 2;
	mov.u32 	%r254, _ZZ11test_kernelPiPsE8test_int;
	add.s32 	%r18, %r254, %r249;
	ld.shared.u32 	%r255, [%r18];
	not.b32 	%r256, %r255;
	shr.u32 	%r257, %r256, %r478;
	and.b32  	%r258, %r257, 1;
	add.s32 	%r19, %r252, %r249;
	st.shared.u32 	[%r19], %r258;
	st.shared.u32 	[%r13], %r258;
	bar.sync 	0;
	@%p14 bra 	$L__BB0_29;
	mov.b32 	%r479, 1;
$L__BB0_26:
	setp.le.u32 	%p15, %r12, %r479;
	@%p15 bra 	$L__BB0_28;
	sub.s32 	%r261, %r12, %r479;
	shl.b32 	%r262, %r261, 2;
	add.s32 	%r264, %r250, %r262;
	ld.shared.u32 	%r265, [%r264];
	ld.shared.u32 	%r266, [%r13];
	add.s32 	%r267, %r266, %r265;
	st.shared.u32 	[%r13], %r267;
$L__BB0_28:
	bar.sync 	0;
	shl.b32 	%r479, %r479, 1;
	setp.lt.u32 	%p16, %r479, %r14;
	@%p16 bra 	$L__BB0_26;
$L__BB0_29:
	ld.shared.u32 	%r268, [%r15+-4];
	ld.shared.u32 	%r269, [%r16+-4];
	ld.shared.u32 	%r270, [%r13];
	add.s32 	%r271, %r268, %r12;
	add.s32 	%r272, %r271, %r269;
	sub.s32 	%r273, %r272, %r270;
	st.shared.u32 	[%r19], %r273;
	bar.sync 	0;
	ld.shared.u32 	%r274, [%r19];
	shl.b32 	%r275, %r274, 2;
	add.s32 	%r277, %r254, %r275;
	ld.shared.u32 	%r278, [%r277];
	st.shared.u32 	[%r13], %r278;
	st.shared.u32 	[%r18], %r278;
	bar.sync 	0;
	add.s32 	%r478, %r478, 1;
	setp.ne.s32 	%p17, %r478, 32;
	@%p17 bra 	$L__BB0_24;
	setp.ne.s32 	%p18, %r12, 0;
	@%p18 bra 	$L__BB0_32;
	mov.u64 	%rd27, $str$6;
	cvta.global.u64 	%rd28, %rd27;
	{ // callseq 69, 0
	.param .b64 param0;
	st.param.b64 	[param0], %rd28;
	.param .b64 param1;
	st.param.b64 	[param1], 0;
	.param .b32 retval0;
	call.uni (retval0), 
	vprintf, 
	(
	param0, 
	param1
	);
	ld.param.b32 	%r279, [retval0];
	} // callseq 69
	ld.shared.u32 	%r281, [_ZZ11test_kernelPiPsE10temp_int_1];
	add.u64 	%rd29, %SP, 0;
	add.u64 	%rd30, %SPL, 0;
	st.local.u32 	[%rd30], %r281;
	mov.u64 	%rd31, $str$4;
	cvta.global.u64 	%rd32, %rd31;
	{ // callseq 70, 0
	.param .b64 param0;
	st.param.b64 	[param0], %rd32;
	.param .b64 param1;
	st.param.b64 	[param1], %rd29;
	.param .b32 retval0;
	call.uni (retval0), 
	vprintf, 
	(
	param0, 
	param1
	);
	ld.param.b32 	%r282, [retval0];
	} // callseq 70
	ld.shared.u32 	%r284, [_ZZ11test_kernelPiPsE10temp_int_1+4];
	st.local.u32 	[%rd30], %r284;
	{ // callseq 71, 0
	.param .b64 param0;
	st.param.b64 	[param0], %rd32;
	.param .b64 param1;
	st.param.b64 	[param1], %rd29;
	.param .b32 retval0;
	call.uni (retval0), 
	vprintf, 
	(
	param0, 
	param1
	);
	ld.param.b32 	%r285, [retval0];
	} // callseq 71
	ld.shared.u32 	%r287, [_ZZ11test_kernelPiPsE10temp_int_1+8];
	st.local.u32 	[%rd30], %r287;
	{ // callseq 72, 0
	.param .b64 param0;
	st.param.b64 	[param0], %rd32;
	.param .b64 param1;
	st.param.b64 	[param1], %rd29;
	.param .b32 retval0;
	call.uni (retval0), 
	vprintf, 
	(
	param0, 
	param1
	);
	ld.param.b32 	%r288, [retval0];
	} // callseq 72
	ld.shared.u32 	%r290, [_ZZ11test_kernelPiPsE10temp_int_1+12];
	st.local.u32 	[%rd30], %r290;
	{ // callseq 73, 0
	.param .b64 param0;
	st.param.b64 	[param0], %rd32;
	.param .b64 param1;
	st.param.b64 	[param1], %rd29;
	.param .b32 retval0;
	call.uni (retval0), 
	vprintf, 
	(
	param0, 
	param1
	);
	ld.param.b32 	%r291, [retval0];
	} // callseq 73
	ld.shared.u32 	%r293, [_ZZ11test_kernelPiPsE10temp_int_1+16];
	st.local.u32 	[%rd30], %r293;
	{ // callseq 74, 0
	.param .b64 param0;
	st.param.b64 	[param0], %rd32;
	.param .b64 param1;
	st.param.b64 	[param1], %rd29;
	.param .b32 retval0;
	call.uni (retval0), 
	vprintf, 
	(
	param0, 
	param1
	);
	ld.param.b32 	%r294, [retval0];
	} // callseq 74
	ld.shared.u32 	%r296, [_ZZ11test_kernelPiPsE10temp_int_1+20];
	st.local.u32 	[%rd30], %r296;
	{ // callseq 75, 0
	.param .b64 param0;
	st.param.b64 	[param0], %rd32;
	.param .b64 param1;
	st.param.b64 	[param1], %rd29;
	.param .b32 retval0;
	call.uni (retval0), 
	vprintf, 
	(
	param0, 
	param1
	);
	ld.param.b32 	%r297, [retval0];
	} // callseq 75
	ld.shared.u32 	%r299, [_ZZ11test_kernelPiPsE10temp_int_1+24];
	st.local.u32 	[%rd30], %r299;
	{ // callseq 76, 0
	.param .b64 param0;
	st.param.b64 	[param0], %rd32;
	.param .b64 param1;
	st.param.b64 	[param1], %rd29;
	.param .b32 retval0;
	call.uni (retval0), 
	vprintf, 
	(
	param0, 
	param1
	);
	ld.param.b32 	%r300, [retval0];
	} // callseq 76
	ld.shared.u32 	%r302, [_ZZ11test_kernelPiPsE10temp_int_1+28];
	st.local.u32 	[%rd30], %r302;
	{ // callseq 77, 0
	.param .b64 param0;
	st.param.b64 	[param0], %rd32;
	.param .b64 param1;
	st.param.b64 	[param1], %rd29;
	.param .b32 retval0;
	call.uni (retval0), 
	vprintf, 
	(
	param0, 
	param1
	);
	ld.param.b32 	%r303, [retval0];
	} // callseq 77
	ld.shared.u32 	%r305, [_ZZ11test_kernelPiPsE10temp_int_1+32];
	st.local.u32 	[%rd30], %r305;
	{ // callseq 78, 0
	.param .b64 param0;
	st.param.b64 	[param0], %rd32;
	.param .b64 param1;
	st.param.b64 	[param1], %rd29;
	.param .b32 retval0;
	call.uni (retval0), 
	vprintf, 
	(
	param0, 
	param1
	);
	ld.param.b32 	%r306, [retval0];
	} // callseq 78
	ld.shared.u32 	%r308, [_ZZ11test_kernelPiPsE10temp_int_1+36];
	st.local.u32 	[%rd30], %r308;
	{ // callseq 79, 0
	.param .b64 param0;
	st.param.b64 	[param0], %rd32;
	.param .b64 param1;
	st.param.b64 	[param1], %rd29;
	.param .b32 retval0;
	call.uni (retval0), 
	vprintf, 
	(
	param0, 
	param1
	);
	ld.param.b32 	%r309, [retval0];
	} // callseq 79
	ld.shared.u32 	%r311, [_ZZ11test_kernelPiPsE10temp_int_1+40];
	st.local.u32 	[%rd30], %r311;
	{ // callseq 80, 0
	.param .b64 param0;
	st.param.b64 	[param0], %rd32;
	.param .b64 param1;
	st.param.b64 	[param1], %rd29;
	.param .b32 retval0;
	call.uni (retval0), 
	vprintf, 
	(
	param0, 
	param1
	);
	ld.param.b32 	%r312, [retval0];
	} // callseq 80
	ld.shared.u32 	%r314, [_ZZ11test_kernelPiPsE10temp_int_1+44];
	st.local.u32 	[%rd30], %r314;
	{ // callseq 81, 0
	.param .b64 param0;
	st.param.b64 	[param0], %rd32;
	.param .b64 param1;
	st.param.b64 	[param1], %rd29;
	.param .b32 retval0;
	call.uni (retval0), 
	vprintf, 
	(
	param0, 
	param1
	);
	ld.param.b32 	%r315, [retval0];
	} // callseq 81
	ld.shared.u32 	%r317, [_ZZ11test_kernelPiPsE10temp_int_1+48];
	st.local.u32 	[%rd30], %r317;
	{ // callseq 82, 0
	.param .b64 param0;
	st.param.b64 	[param0], %rd32;
	.param .b64 param1;
	st.param.b64 	[param1], %rd29;
	.param .b32 retval0;
	call.uni (retval0), 
	vprintf, 
	(
	param0, 
	param1
	);
	ld.param.b32 	%r318, [retval0];
	} // callseq 82
	ld.shared.u32 	%r320, [_ZZ11test_kernelPiPsE10temp_int_1+52];
	st.local.u32 	[%rd30], %r320;
	{ // callseq 83, 0
	.param .b64 param0;
	st.param.b64 	[param0], %rd32;
	.param .b64 param1;
	st.param.b64 	[param1], %rd29;
	.param .b32 retval0;
	call.uni (retval0), 
	vprintf, 
	(
	param0, 
	param1
	);
	ld.param.b32 	%r321, [retval0];
	} // callseq 83
	ld.shared.u32 	%r323, [_ZZ11test_kernelPiPsE10temp_int_1+56];
	st.local.u32 	[%rd30], %r323;
	{ // callseq 84, 0
	.param .b64 param0;
	st.param.b64 	[param0], %rd32;
	.param .b64 param1;
	st.param.b64 	[param1], %rd29;
	.param .b32 retval0;
	call.uni (retval0), 
	vprintf, 
	(
	param0, 
	param1
	);
	ld.param.b32 	%r324, [retval0];
	} // callseq 84
	ld.shared.u32 	%r326, [_ZZ11test_kernelPiPsE10temp_int_1+60];
	st.local.u32 	[%rd30], %r326;
	{ // callseq 85, 0
	.param .b64 param0;
	st.param.b64 	[param0], %rd32;
	.param .b64 param1;
	st.param.b64 	[param1], %rd29;
	.param .b32 retval0;
	call.uni (retval0), 
	vprintf, 
	(
	param0, 
	param1
	);
	ld.param.b32 	%r327, [retval0];
	} // callseq 85
	ld.shared.u32 	%r329, [_ZZ11test_kernelPiPsE10temp_int_1+64];
	st.local.u32 	[%rd30], %r329;
	{ // callseq 86, 0
	.param .b64 param0;
	st.param.b64 	[param0], %rd32;
	.param .b64 param1;
	st.param.b64 	[param1], %rd29;
	.param .b32 retval0;
	call.uni (retval0), 
	vprintf, 
	(
	param0, 
	param1
	);
	ld.param.b32 	%r330, [retval0];
	} // callseq 86
	ld.shared.u32 	%r332, [_ZZ11test_kernelPiPsE10temp_int_1+68];
	st.local.u32 	[%rd30], %r332;
	{ // callseq 87, 0
	.param .b64 param0;
	st.param.b64 	[param0], %rd32;
	.param .b64 param1;
	st.param.b64 	[param1], %rd29;
	.param .b32 retval0;
	call.uni (retval0), 
	vprintf, 
	(
	param0, 
	param1
	);
	ld.param.b32 	%r333, [retval0];
	} // callseq 87
	ld.shared.u32 	%r335, [_ZZ11test_kernelPiPsE10temp_int_1+72];
	st.local.u32 	[%rd30], %r335;
	{ // callseq 88, 0
	.param .b64 param0;
	st.param.b64 	[param0], %rd32;
	.param .b64 param1;
	st.param.b64 	[param1], %rd29;
	.param .b32 retval0;
	call.uni (retval0), 
	vprintf, 
	(
	param0, 
	param1
	);
	ld.param.b32 	%r336, [retval0];
	} // callseq 88
	ld.shared.u32 	%r338, [_ZZ11test_kernelPiPsE10temp_int_1+76];
	st.local.u32 	[%rd30], %r338;
	{ // callseq 89, 0
	.param .b64 param0;
	st.param.b64 	[param0], %rd32;
	.param .b64 param1;
	st.param.b64 	[param1], %rd29;
	.param .b32 retval0;
	call.uni (retval0), 
	vprintf, 
	(
	param0, 
	param1
	);
	ld.param.b32 	%r339, [retval0];
	} // callseq 89
	ld.shared.u32 	%r341, [_ZZ11test_kernelPiPsE10temp_int_1+80];
	st.local.u32 	[%rd30], %r341;
	{ // callseq 90, 0
	.param .b64 param0;
	st.param.b64 	[param0], %rd32;
	.param .b64 param1;
	st.param.b64 	[param1], %rd29;
	.param .b32 retval0;
	call.uni (retval0), 
	vprintf, 
	(
	param0, 
	param1
	);
	ld.param.b32 	%r342, [retval0];
	} // callseq 90
	ld.shared.u32 	%r344, [_ZZ11test_kernelPiPsE10temp_int_1+84];
	st.local.u32 	[%rd30], %r344;
	{ // callseq 91, 0
	.param .b64 param0;
	st.param.b64 	[param0], %rd32;
	.param .b64 param1;
	st.param.b64 	[param1], %rd29;
	.param .b32 retval0;
	call.uni (retval0), 
	vprintf, 
	(
	param0, 
	param1
	);
	ld.param.b32 	%r345, [retval0];
	} // callseq 91
	ld.shared.u32 	%r347, [_ZZ11test_kernelPiPsE10temp_int_1+88];
	st.local.u32 	[%rd30], %r347;
	{ // callseq 92, 0
	.param .b64 param0;
	st.param.b64 	[param0], %rd32;
	.param .b64 param1;
	st.param.b64 	[param1], %rd29;
	.param .b32 retval0;
	call.uni (retval0), 
	vprintf, 
	(
	param0, 
	param1
	);
	ld.param.b32 	%r348, [retval0];
	} // callseq 92
	ld.shared.u32 	%r350, [_ZZ11test_kernelPiPsE10temp_int_1+92];
	st.local.u32 	[%rd30], %r350;
	{ // callseq 93, 0
	.param .b64 param0;
	st.param.b64 	[param0], %rd32;
	.param .b64 param1;
	st.param.b64 	[param1], %rd29;
	.param .b32 retval0;
	call.uni (retval0), 
	vprintf, 
	(
	param0, 
	param1
	);
	ld.param.b32 	%r351, [retval0];
	} // callseq 93
	ld.shared.u32 	%r353, [_ZZ11test_kernelPiPsE10temp_int_1+96];
	st.local.u32 	[%rd30], %r353;
	{ // callseq 94, 0
	.param .b64 param0;
	st.param.b64 	[param0], %rd32;
	.param .b64 param1;
	st.param.b64 	[param1], %rd29;
	.param .b32 retval0;
	call.uni (retval0), 
	vprintf, 
	(
	param0, 
	param1
	);
	ld.param.b32 	%r354, [retval0];
	} // callseq 94
	ld.shared.u32 	%r356, [_ZZ11test_kernelPiPsE10temp_int_1+100];
	st.local.u32 	[%rd30], %r356;
	{ // callseq 95, 0
	.param .b64 param0;
	st.param.b64 	[param0], %rd32;
	.param .b64 param1;
	st.param.b64 	[param1], %rd29;
	.param .b32 retval0;
	call.uni (retval0), 
	vprintf, 
	(
	param0, 
	param1
	);
	ld.param.b32 	%r357, [retval0];
	} // callseq 95
	ld.shared.u32 	%r359, [_ZZ11test_kernelPiPsE10temp_int_1+104];
	st.local.u32 	[%rd30], %r359;
	{ // callseq 96, 0
	.param .b64 param0;
	st.param.b64 	[param0], %rd32;
	.param .b64 param1;
	st.param.b64 	[param1], %rd29;
	.param .b32 retval0;
	call.uni (retval0), 
	vprintf, 
	(
	param0, 
	param1
	);
	ld.param.b32 	%r360, [retval0];
	} // callseq 96
	ld.shared.u32 	%r362, [_ZZ11test_kernelPiPsE10temp_int_1+108];
	st.local.u32 	[%rd30], %r362;
	{ // callseq 97, 0
	.param .b64 param0;
	st.param.b64 	[param0], %rd32;
	.param .b64 param1;
	st.param.b64 	[param1], %rd29;
	.param .b32 retval0;
	call.uni (retval0), 
	vprintf, 
	(
	param0, 
	param1
	);
	ld.param.b32 	%r363, [retval0];
	} // callseq 97
	ld.shared.u32 	%r365, [_ZZ11test_kernelPiPsE10temp_int_1+112];
	st.local.u32 	[%rd30], %r365;
	{ // callseq 98, 0
	.param .b64 param0;
	st.param.b64 	[param0], %rd32;
	.param .b64 param1;
	st.param.b64 	[param1], %rd29;
	.param .b32 retval0;
	call.uni (retval0), 
	vprintf, 
	(
	param0, 
	param1
	);
	ld.param.b32 	%r366, [retval0];
	} // callseq 98
	ld.shared.u32 	%r368, [_ZZ11test_kernelPiPsE10temp_int_1+116];
	st.local.u32 	[%rd30], %r368;
	{ // callseq 99, 0
	.param .b64 param0;
	st.param.b64 	[param0], %rd32;
	.param .b64 param1;
	st.param.b64 	[param1], %rd29;
	.param .b32 retval0;
	call.uni (retval0), 
	vprintf, 
	(
	param0, 
	param1
	);
	ld.param.b32 	%r369, [retval0];
	} // callseq 99
	ld.shared.u32 	%r371, [_ZZ11test_kernelPiPsE10temp_int_1+120];
	st.local.u32 	[%rd30], %r371;
	{ // callseq 100, 0
	.param .b64 param0;
	st.param.b64 	[param0], %rd32;
	.param .b64 param1;
	st.param.b64 	[param1], %rd29;
	.param .b32 retval0;
	call.uni (retval0), 
	vprintf, 
	(
	param0, 
	param1
	);
	ld.param.b32 	%r372, [retval0];
	} // callseq 100
	ld.shared.u32 	%r374, [_ZZ11test_kernelPiPsE10temp_int_1+124];
	st.local.u32 	[%rd30], %r374;
	{ // callseq 101, 0
	.param .b64 param0;
	st.param.b64 	[param0], %rd32;
	.param .b64 param1;
	st.param.b64 	[param1], %rd29;
	.param .b32 retval0;
	call.uni (retval0), 
	vprintf, 
	(
	param0, 
	param1
	);
	ld.param.b32 	%r375, [retval0];
	} // callseq 101
	ld.shared.u32 	%r377, [_ZZ11test_kernelPiPsE10temp_int_1+128];
	st.local.u32 	[%rd30], %r377;
	{ // callseq 102, 0
	.param .b64 param0;
	st.param.b64 	[param0], %rd32;
	.param .b64 param1;
	st.param.b64 	[param1], %rd29;
	.param .b32 retval0;
	call.uni (retval0), 
	vprintf, 
	(
	param0, 
	param1
	);
	ld.param.b32 	%r378, [retval0];
	} // callseq 102
	ld.shared.u32 	%r380, [_ZZ11test_kernelPiPsE10temp_int_1+132];
	st.local.u32 	[%rd30], %r380;
	{ // callseq 103, 0
	.param .b64 param0;
	st.param.b64 	[param0], %rd32;
	.param .b64 param1;
	st.param.b64 	[param1], %rd29;
	.param .b32 retval0;
	call.uni (retval0), 
	vprintf, 
	(
	param0, 
	param1
	);
	ld.param.b32 	%r381, [retval0];
	} // callseq 103
	ld.shared.u32 	%r383, [_ZZ11test_kernelPiPsE10temp_int_1+136];
	st.local.u32 	[%rd30], %r383;
	{ // callseq 104, 0
	.param .b64 param0;
	st.param.b64 	[param0], %rd32;
	.param .b64 param1;
	st.param.b64 	[param1], %rd29;
	.param .b32 retval0;
	call.uni (retval0), 
	vprintf, 
	(
	param0, 
	param1
	);
	ld.param.b32 	%r384, [retval0];
	} // callseq 104
	ld.shared.u32 	%r386, [_ZZ11test_kernelPiPsE10temp_int_1+140];
	st.local.u32 	[%rd30], %r386;
	{ // callseq 105, 0
	.param .b64 param0;
	st.param.b64 	[param0], %rd32;
	.param .b64 param1;
	st.param.b64 	[param1], %rd29;
	.param .b32 retval0;
	call.uni (retval0), 
	vprintf, 
	(
	param0, 
	param1
	);
	ld.param.b32 	%r387, [retval0];
	} // callseq 105
	ld.shared.u32 	%r389, [_ZZ11test_kernelPiPsE10temp_int_1+144];
	st.local.u32 	[%rd30], %r389;
	{ // callseq 106, 0
	.param .b64 param0;
	st.param.b64 	[param0], %rd32;
	.param .b64 param1;
	st.param.b64 	[param1], %rd29;
	.param .b32 retval0;
	call.uni (retval0), 
	vprintf, 
	(
	param0, 
	param1
	);
	ld.param.b32 	%r390, [retval0];
	} // callseq 106
	ld.shared.u32 	%r392, [_ZZ11test_kernelPiPsE10temp_int_1+148];
	st.local.u32 	[%rd30], %r392;
	{ // callseq 107, 0
	.param .b64 param0;
	st.param.b64 	[param0], %rd32;
	.param .b64 param1;
	st.param.b64 	[param1], %rd29;
	.param .b32 retval0;
	call.uni (retval0), 
	vprintf, 
	(
	param0, 
	param1
	);
	ld.param.b32 	%r393, [retval0];
	} // callseq 107
	ld.shared.u32 	%r395, [_ZZ11test_kernelPiPsE10temp_int_1+152];
	st.local.u32 	[%rd30], %r395;
	{ // callseq 108, 0
	.param .b64 param0;
	st.param.b64 	[param0], %rd32;
	.param .b64 param1;
	st.param.b64 	[param1], %rd29;
	.param .b32 retval0;
	call.uni (retval0), 
	vprintf, 
	(
	param0, 
	param1
	);
	ld.param.b32 	%r396, [retval0];
	} // callseq 108
	ld.shared.u32 	%r398, [_ZZ11test_kernelPiPsE10temp_int_1+156];
	st.local.u32 	[%rd30], %r398;
	{ // callseq 109, 0
	.param .b64 param0;
	st.param.b64 	[param0], %rd32;
	.param .b64 param1;
	st.param.b64 	[param1], %rd29;
	.param .b32 retval0;
	call.uni (retval0), 
	vprintf, 
	(
	param0, 
	param1
	);
	ld.param.b32 	%r399, [retval0];
	} // callseq 109
	ld.shared.u32 	%r401, [_ZZ11test_kernelPiPsE10temp_int_1+160];
	st.local.u32 	[%rd30], %r401;
	{ // callseq 110, 0
	.param .b64 param0;
	st.param.b64 	[param0], %rd32;
	.param .b64 param1;
	st.param.b64 	[param1], %rd29;
	.param .b32 retval0;
	call.uni (retval0), 
	vprintf, 
	(
	param0, 
	param1
	);
	ld.param.b32 	%r402, [retval0];
	} // callseq 110
	ld.shared.u32 	%r404, [_ZZ11test_kernelPiPsE10temp_int_1+164];
	st.local.u32 	[%rd30], %r404;
	{ // callseq 111, 0
	.param .b64 param0;
	st.param.b64 	[param0], %rd32;
	.param .b64 param1;
	st.param.b64 	[param1], %rd29;
	.param .b32 retval0;
	call.uni (retval0), 
	vprintf, 
	(
	param0, 
	param1
	);
	ld.param.b32 	%r405, [retval0];
	} // callseq 111
	ld.shared.u32 	%r407, [_ZZ11test_kernelPiPsE10temp_int_1+168];
	st.local.u32 	[%rd30], %r407;
	{ // callseq 112, 0
	.param .b64 param0;
	st.param.b64 	[param0], %rd32;
	.param .b64 param1;
	st.param.b64 	[param1], %rd29;
	.param .b32 retval0;
	call.uni (retval0), 
	vprintf, 
	(
	param0, 
	param1
	);
	ld.param.b32 	%r408, [retval0];
	} // callseq 112
	ld.shared.u32 	%r410, [_ZZ11test_kernelPiPsE10temp_int_1+172];
	st.local.u32 	[%rd30], %r410;
	{ // callseq 113, 0
	.param .b64 param0;
	st.param.b64 	[param0], %rd32;
	.param .b64 param1;
	st.param.b64 	[param1], %rd29;
	.param .b32 retval0;
	call.uni (retval0), 
	vprintf, 
	(
	param0, 
	param1
	);
	ld.param.b32 	%r411, [retval0];
	} // callseq 113
	ld.shared.u32 	%r413, [_ZZ11test_kernelPiPsE10temp_int_1+176];
	st.local.u32 	[%rd30], %r413;
	{ // callseq 114, 0
	.param .b64 param0;
	st.param.b64 	[param0], %rd32;
	.param .b64 param1;
	st.param.b64 	[param1], %rd29;
	.param .b32 retval0;
	call.uni (retval0), 
	vprintf, 
	(
	param0, 
	param1
	);
	ld.param.b32 	%r414, [retval0];
	} // callseq 114
	ld.shared.u32 	%r416, [_ZZ11test_kernelPiPsE10temp_int_1+180];
	st.local.u32 	[%rd30], %r416;
	{ // callseq 115, 0
	.param .b64 param0;
	st.param.b64 	[param0], %rd32;
	.param .b64 param1;
	st.param.b64 	[param1], %rd29;
	.param .b32 retval0;
	call.uni (retval0), 
	vprintf, 
	(
	param0, 
	param1
	);
	ld.param.b32 	%r417, [retval0];
	} // callseq 115
	ld.shared.u32 	%r419, [_ZZ11test_kernelPiPsE10temp_int_1+184];
	st.local.u32 	[%rd30], %r419;
	{ // callseq 116, 0
	.param .b64 param0;
	st.param.b64 	[param0], %rd32;
	.param .b64 param1;
	st.param.b64 	[param1], %rd29;
	.param .b32 retval0;
	call.uni (retval0), 
	vprintf, 
	(
	param0, 
	param1
	);
	ld.param.b32 	%r420, [retval0];
	} // callseq 116
	ld.shared.u32 	%r422, [_ZZ11test_kernelPiPsE10temp_int_1+188];
	st.local.u32 	[%rd30], %r422;
	{ // callseq 117, 0
	.param .b64 param0;
	st.param.b64 	[param0], %rd32;
	.param .b64 param1;
	st.param.b64 	[param1], %rd29;
	.param .b32 retval0;
	call.uni (retval0), 
	vprintf, 
	(
	param0, 
	param1
	);
	ld.param.b32 	%r423, [retval0];
	} // callseq 117
	ld.shared.u32 	%r425, [_ZZ11test_kernelPiPsE10temp_int_1+192];
	st.local.u32 	[%rd30], %r425;
	{ // callseq 118, 0
	.param .b64 param0;
	st.param.b64 	[param0], %rd32;
	.param .b64 param1;
	st.param.b64 	[param1], %rd29;
	.param .b32 retval0;
	call.uni (retval0), 
	vprintf, 
	(
	param0, 
	param1
	);
	ld.param.b32 	%r426, [retval0];
	} // callseq 118
	ld.shared.u32 	%r428, [_ZZ11test_kernelPiPsE10temp_int_1+196];
	st.local.u32 	[%rd30], %r428;
	{ // callseq 119, 0
	.param .b64 param0;
	st.param.b64 	[param0], %rd32;
	.param .b64 param1;
	st.param.b64 	[param1], %rd29;
	.param .b32 retval0;
	call.uni (retval0), 
	vprintf, 
	(
	param0, 
	param1
	);
	ld.param.b32 	%r429, [retval0];
	} // callseq 119
	ld.shared.u32 	%r431, [_ZZ11test_kernelPiPsE10temp_int_1+200];
	st.local.u32 	[%rd30], %r431;
	{ // callseq 120, 0
	.param .b64 param0;
	st.param.b64 	[param0], %rd32;
	.param .b64 param1;
	st.param.b64 	[param1], %rd29;
	.param .b32 retval0;
	call.uni (retval0), 
	vprintf, 
	(
	param0, 
	param1
	);
	ld.param.b32 	%r432, [retval0];
	} // callseq 120
	ld.shared.u32 	%r434, [_ZZ11test_kernelPiPsE10temp_int_1+204];
	st.local.u32 	[%rd30], %r434;
	{ // callseq 121, 0
	.param .b64 param0;
	st.param.b64 	[param0], %rd32;
	.param .b64 param1;
	st.param.b64 	[param1], %rd29;
	.param .b32 retval0;
	call.uni (retval0), 
	vprintf, 
	(
	param0, 
	param1
	);
	ld.param.b32 	%r435, [retval0];
	} // callseq 121
	ld.shared.u32 	%r437, [_ZZ11test_kernelPiPsE10temp_int_1+208];
	st.local.u32 	[%rd30], %r437;
	{ // callseq 122, 0
	.param .b64 param0;
	st.param.b64 	[param0], %rd32;
	.param .b64 param1;
	st.param.b64 	[param1], %rd29;
	.param .b32 retval0;
	call.uni (retval0), 
	vprintf, 
	(
	param0, 
	param1
	);
	ld.param.b32 	%r438, [retval0];
	} // callseq 122
	ld.shared.u32 	%r440, [_ZZ11test_kernelPiPsE10temp_int_1+212];
	st.local.u32 	[%rd30], %r440;
	{ // callseq 123, 0
	.param .b64 param0;
	st.param.b64 	[param0], %rd32;
	.param .b64 param1;
	st.param.b64 	[param1], %rd29;
	.param .b32 retval0;
	call.uni (retval0), 
	vprintf, 
	(
	param0, 
	param1
	);
	ld.param.b32 	%r441, [retval0];
	} // callseq 123
	ld.shared.u32 	%r443, [_ZZ11test_kernelPiPsE10temp_int_1+216];
	st.local.u32 	[%rd30], %r443;
	{ // callseq 124, 0
	.param .b64 param0;
	st.param.b64 	[param0], %rd32;
	.param .b64 param1;
	st.param.b64 	[param1], %rd29;
	.param .b32 retval0;
	call.uni (retval0), 
	vprintf, 
	(
	param0, 
	param1
	);
	ld.param.b32 	%r444, [retval0];
	} // callseq 124
	ld.shared.u32 	%r446, [_ZZ11test_kernelPiPsE10temp_int_1+220];
	st.local.u32 	[%rd30], %r446;
	{ // callseq 125, 0
	.param .b64 param0;
	st.param.b64 	[param0], %rd32;
	.param .b64 param1;
	st.param.b64 	[param1], %rd29;
	.param .b32 retval0;
	call.uni (retval0), 
	vprintf, 
	(
	param0, 
	param1
	);
	ld.param.b32 	%r447, [retval0];
	} // callseq 125
	ld.shared.u32 	%r449, [_ZZ11test_kernelPiPsE10temp_int_1+224];
	st.local.u32 	[%rd30], %r449;
	{ // callseq 126, 0
	.param .b64 param0;
	st.param.b64 	[param0], %rd32;
	.param .b64 param1;
	st.param.b64 	[param1], %rd29;
	.param .b32 retval0;
	call.uni (retval0), 
	vprintf, 
	(
	param0, 
	param1
	);
	ld.param.b32 	%r450, [retval0];
	} // callseq 126
	ld.shared.u32 	%r452, [_ZZ11test_kernelPiPsE10temp_int_1+228];
	st.local.u32 	[%rd30], %r452;
	{ // callseq 127, 0
	.param .b64 param0;
	st.param.b64 	[param0], %rd32;
	.param .b64 param1;
	st.param.b64 	[param1], %rd29;
	.param .b32 retval0;
	call.uni (retval0), 
	vprintf, 
	(
	param0, 
	param1
	);
	ld.param.b32 	%r453, [retval0];
	} // callseq 127
	ld.shared.u32 	%r455, [_ZZ11test_kernelPiPsE10temp_int_1+232];
	st.local.u32 	[%rd30], %r455;
	{ // callseq 128, 0
	.param .b64 param0;
	st.param.b64 	[param0], %rd32;
	.param .b64 param1;
	st.param.b64 	[param1], %rd29;
	.param .b32 retval0;
	call.uni (retval0), 
	vprintf, 
	(
	param0, 
	param1
	);
	ld.param.b32 	%r456, [retval0];
	} // callseq 128
	ld.shared.u32 	%r458, [_ZZ11test_kernelPiPsE10temp_int_1+236];
	st.local.u32 	[%rd30], %r458;
	{ // callseq 129, 0
	.param .b64 param0;
	st.param.b64 	[param0], %rd32;
	.param .b64 param1;
	st.param.b64 	[param1], %rd29;
	.param .b32 retval0;
	call.uni (retval0), 
	vprintf, 
	(
	param0, 
	param1
	);
	ld.param.b32 	%r459, [retval0];
	} // callseq 129
	ld.shared.u32 	%r461, [_ZZ11test_kernelPiPsE10temp_int_1+240];
	st.local.u32 	[%rd30], %r461;
	{ // callseq 130, 0
	.param .b64 param0;
	st.param.b64 	[param0], %rd32;
	.param .b64 param1;
	st.param.b64 	[param1], %rd29;
	.param .b32 retval0;
	call.uni (retval0), 
	vprintf, 
	(
	param0, 
	param1
	);
	ld.param.b32 	%r462, [retval0];
	} // callseq 130
	ld.shared.u32 	%r464, [_ZZ11test_kernelPiPsE10temp_int_1+244];
	st.local.u32 	[%rd30], %r464;
	{ // callseq 131, 0
	.param .b64 param0;
	st.param.b64 	[param0], %rd32;
	.param .b64 param1;
	st.param.b64 	[param1], %rd29;
	.param .b32 retval0;
	call.uni (retval0), 
	vprintf, 
	(
	param0, 
	param1
	);
	ld.param.b32 	%r465, [retval0];
	} // callseq 131
	ld.shared.u32 	%r467, [_ZZ11test_kernelPiPsE10temp_int_1+248];
	st.local.u32 	[%rd30], %r467;
	{ // callseq 132, 0
	.param .b64 param0;
	st.param.b64 	[param0], %rd32;
	.param .b64 param1;
	st.param.b64 	[param1], %rd29;
	.param .b32 retval0;
	call.uni (retval0), 
	vprintf, 
	(
	param0, 
	param1
	);
	ld.param.b32 	%r468, [retval0];
	} // callseq 132
	ld.shared.u32 	%r470, [_ZZ11test_kernelPiPsE10temp_int_1+252];
	st.local.u32 	[%rd30], %r470;
	{ // callseq 133, 0
	.param .b64 param0;
	st.param.b64 	[param0], %rd32;
	.param .b64 param1;
	st.param.b64 	[param1], %rd29;
	.param .b32 retval0;
	call.uni (retval0), 
	vprintf, 
	(
	param0, 
	param1
	);
	ld.param.b32 	%r471, [retval0];
	} // callseq 133
	mov.u64 	%rd33, $str$5;
	cvta.global.u64 	%rd34, %rd33;
	{ // callseq 134, 0
	.param .b64 param0;
	st.param.b64 	[param0], %rd34;
	.param .b64 param1;
	st.param.b64 	[param1], 0;
	.param .b32 retval0;
	call.uni (retval0), 
	vprintf, 
	(
	param0, 
	param1
	);
	ld.param.b32 	%r473, [retval0];
	} // callseq 134
$L__BB0_32:
	ret;

}


// ===== COMPILED SASS (sm_100) =====

	.target	sm_100

	.elftype	@"ET_EXEC"


//--------------------- .note.nv.tkinfo           --------------------------
	.section	.note.nv.tkinfo,"",@"SHT_NOTE"
	.sectionflags	@"SHF_NOTE_NV_TKINFO"
	.tkinfo
        /*0018*/ 	.word	0x00000002
        /*0030*/ 	.string	""
        /*0030*/ 	.string	"ptxas"
        /*0030*/ 	.string	"Cuda compilation tools, release 13.0, V13.0.88"
        /*0030*/ 	.string	"Build cuda_13.0.r13.0/compiler.36424714_0"
        /*0030*/ 	.string	"-arch sm_100 -m 64 "



//--------------------- .note.nv.cuinfo           --------------------------
	.section	.note.nv.cuinfo,"",@"SHT_NOTE"
	.sectionflags	@"SHF_NOTE_NV_CUINFO"
        /*0018*/ 	.short	0x0002
        /*001a*/ 	.short	0x0064
        /*001c*/ 	.short	0x0082
	.zero		2


//--------------------- .nv.info                  --------------------------
	.section	.nv.info,"",@"SHT_CUDA_INFO"
	.align	4


	//----- nvinfo : EIATTR_REGCOUNT
	.align		4
        /*0000*/ 	.byte	0x04, 0x2f
        /*0002*/ 	.short	(.L_8 - .L_7)
	.align		4
.L_7:
        /*0004*/ 	.word	index@(_Z11test_kernelPiPs)
        /*0008*/ 	.word	0x0000001a


	//----- nvinfo : EIATTR_FRAME_SIZE
	.align		4
.L_8:
        /*000c*/ 	.byte	0x04, 0x11
        /*000e*/ 	.short	(.L_10 - .L_9)
	.align		4
.L_9:
        /*0010*/ 	.word	index@(_Z11test_kernelPiPs)
        /*0014*/ 	.word	0x00000008


	//----- nvinfo : EIATTR_MIN_STACK_SIZE
	.align		4
.L_10:
        /*0018*/ 	.byte	0x04, 0x12
        /*001a*/ 	.short	(.L_12 - .L_11)
	.align		4
.L_11:
        /*001c*/ 	.word	index@(_Z11test_kernelPiPs)
        /*0020*/ 	.word	0x00000008
.L_12:


//--------------------- .nv.compat                --------------------------
	.section	.nv.compat,"",@"SHT_CUDA_COMPAT_INFO"
	.align	4
        /*0000*/ 	.byte	0x02, 0x09, 0x00, 0x00, 0x02, 0x02, 0x01, 0x00, 0x02, 0x05, 0x05, 0x00, 0x03, 0x07, 0x01, 0x01
        /*0010*/ 	.byte	0x02, 0x03, 0x00, 0x00, 0x02, 0x06, 0x01, 0x00, 0x04, 0x0b, 0x08, 0x00, 0x09, 0x00, 0x00, 0x00
        /*0020*/ 	.byte	0x00, 0x00, 0x00, 0x00


//--------------------- .nv.info._Z11test_kernelPiPs --------------------------
	.section	.nv.info._Z11test_kernelPiPs,"",@"SHT_CUDA_INFO"
	.sectionflags	@""
	.align	4


	//----- nvinfo : EIATTR_CUDA_API_VERSION
	.align		4
        /*0000*/ 	.byte	0x04, 0x37
        /*0002*/ 	.short	(.L_14 - .L_13)
.L_13:
        /*0004*/ 	.word	0x00000082


	//----- nvinfo : EIATTR_KPARAM_INFO
	.align		4
.L_14:
        /*0008*/ 	.byte	0x04, 0x17
        /*000a*/ 	.short	(.L_16 - .L_15)
.L_15:
        /*000c*/ 	.word	0x00000000
        /*0010*/ 	.short	0x0001
        /*0012*/ 	.short	0x0008
        /*0014*/ 	.byte	0x00, 0xf5, 0x21, 0x00


	//----- nvinfo : EIATTR_KPARAM_INFO
	.align		4
.L_16:
        /*0018*/ 	.byte	0x04, 0x17
        /*001a*/ 	.short	(.L_18 - .L_17)
.L_17:
        /*001c*/ 	.word	0x00000000
        /*0020*/ 	.short	0x0000
        /*0022*/ 	.short	0x0000
        /*0024*/ 	.byte	0x00, 0xf5, 0x21, 0x00


	//----- nvinfo : EIATTR_SPARSE_MMA_MASK
	.align		4
.L_18:
        /*0028*/ 	.byte	0x03, 0x50
        /*002a*/ 	.short	0x0000


	//----- nvinfo : EIATTR_MAXREG_COUNT
	.align		4
        /*002c*/ 	.byte	0x03, 0x1b
        /*002e*/ 	.short	0x00ff


	//----- nvinfo : EIATTR_NUM_BARRIERS
	.align		4
        /*0030*/ 	.byte	0x02, 0x4c
        /*0032*/ 	.byte	0x01
	.zero		1


	//----- nvinfo : EIATTR_EXTERNS
	.align		4
        /*0034*/ 	.byte	0x04, 0x0f
        /*0036*/ 	.short	(.L_20 - .L_19)


	//   ....[0]....
	.align		4
.L_19:
        /*0038*/ 	.word	index@(vprintf)


	//----- nvinfo : EIATTR_MERCURY_ISA_VERSION
	.align		4
.L_20:
        /*003c*/ 	.byte	0x03, 0x5f
        /*003e*/ 	.short	0x0101


	//----- nvinfo : EIATTR_VRC_CTA_INIT_COUNT
	.align		4
        /*0040*/ 	.byte	0x02, 0x4a
	.zero		1
	.zero		1


	//----- nvinfo : EIATTR_SYSCALL_OFFSETS
	.align		4
        /*0044*/ 	.byte	0x04, 0x46
        /*0046*/ 	.short	(.L_22 - .L_21)


	//   ....[0]....
.L_21:
        /*0048*/ 	.word	0x00000260


	//   ....[1]....
        /*004c*/ 	.word	0x00000530


	//   ....[2]....
        /*0050*/ 	.word	0x000007a0


	//   ....[3]....
        /*0054*/ 	.word	0x00000940


	//   ....[4]....
        /*0058*/ 	.word	0x00000a10


	//   ....[5]....
        /*005c*/ 	.word	0x00000ae0


	//   ....[6]....
        /*0060*/ 	.word	0x00000bb0


	//   ....[7]....
        /*0064*/ 	.word	0x00000c80


	//   ....[8]....
        /*0068*/ 	.word	0x00000d50


	//   ....[9]....
        /*006c*/ 	.word	0x00000e20


	//   ....[10]....
        /*0070*/ 	.word	0x00000ef0


	//   ....[11]....
        /*0074*/ 	.word	0x00000fc0


	//   ....[12]....
        /*0078*/ 	.word	0x00001090


	//   ....[13]....
        /*007c*/ 	.word	0x00001160


	//   ....[14]....
        /*0080*/ 	.word	0x00001230


	//   ....[15]....
        /*0084*/ 	.word	0x00001300


	//   ....[16]....
        /*0088*/ 	.word	0x000013d0


	//   ....[17]....
        /*008c*/ 	.word	0x000014a0


	//   ....[18]....
        /*0090*/ 	.word	0x00001570


	//   ....[19]....
        /*0094*/ 	.word	0x00001640


	//   ....[20]....
        /*0098*/ 	.word	0x00001710


	//   ....[21]....
        /*009c*/ 	.word	0x000017e0


	//   ....[22]....
        /*00a0*/ 	.word	0x000018b0


	//   ....[23]....
        /*00a4*/ 	.word	0x00001980


	//   ....[24]....
        /*00a8*/ 	.word	0x00001a50


	//   ....[25]....
        /*00ac*/ 	.word	0x00001b20


	//   ....[26]....
        /*00b0*/ 	.word	0x00001bf0


	//   ....[27]....
        /*00b4*/ 	.word	0x00001cc0


	//   ....[28]....
        /*00b8*/ 	.word	0x00001d90


	//   ....[29]....
        /*00bc*/ 	.word	0x00001e60


	//   ....[30]....
        /*00c0*/ 	.word	0x00001f30


	//   ....[31]....
        /*00c4*/ 	.word	0x00002000


	//   ....[32]....
        /*00c8*/ 	.word	0x000020d0


	//   ....[33]....
        /*00cc*/ 	.word	0x000021a0


	//   ....[34]....
        /*00d0*/ 	.word	0x00002270


	//   ....[35]....
        /*00d4*/ 	.word	0x00002340


	//   ....[36]....
        /*00d8*/ 	.word	0x00002410


	//   ....[37]....
        /*00dc*/ 	.word	0x000024e0


	//   ....[38]....
        /*00e0*/ 	.word	0x000025b0


	//   ....[39]....
        /*00e4*/ 	.word	0x00002680


	//   ....[40]....
        /*00e8*/ 	.word	0x00002750


	//   ....[41]....
        /*00ec*/ 	.word	0x00002820


	//   ....[42]....
        /*00f0*/ 	.word	0x000028f0


	//   ....[43]....
        /*00f4*/ 	.word	0x000029c0


	//   ....[44]....
        /*00f8*/ 	.word	0x00002a90


	//   ....[45]....
        /*00fc*/ 	.word	0x00002b60


	//   ....[46]....
        /*0100*/ 	.word	0x00002c30


	//   ....[47]....
        /*0104*/ 	.word	0x00002d00


	//   ....[48]....
        /*0108*/ 	.word	0x00002dd0


	//   ....[49]....
        /*010c*/ 	.word	0x00002ea0


	//   ....[50]....
        /*0110*/ 	.word	0x00002f70


	//   ....[51]....
        /*0114*/ 	.word	0x00003040


	//   ....[52]....
        /*0118*/ 	.word	0x00003110


	//   ....[53]....
        /*011c*/ 	.word	0x000031e0


	//   ....[54]....
        /*0120*/ 	.word	0x000032b0


	//   ....[55]....
        /*0124*/ 	.word	0x00003380


	//   ....[56]....
        /*0128*/ 	.word	0x00003450


	//   ....[57]....
        /*012c*/ 	.word	0x00003520


	//   ....[58]....
        /*0130*/ 	.word	0x000035f0


	//   ....[59]....
        /*0134*/ 	.word	0x000036c0


	//   ....[60]....
        /*0138*/ 	.word	0x00003790


	//   ....[61]....
        /*013c*/ 	.word	0x00003860


	//   ....[62]....
        /*0140*/ 	.word	0x00003930


	//   ....[63]....
        /*0144*/ 	.word	0x00003a00


	//   ....[64]....
        /*0148*/ 	.word	0x00003ad0


	//   ....[65]....
        /*014c*/ 	.word	0x00003ba0


	//   ....[66]....
        /*0150*/ 	.word	0x00003c70


	//   ....[67]....
        /*0154*/ 	.word	0x00003d40


	//   ....[68]....
        /*0158*/ 	.word	0x00003db0


	//   ....[69]....
        /*015c*/ 	.word	0x000041d0


	//   ....[70]....
        /*0160*/ 	.word	0x000042a0


	//   ....[71]....
        /*0164*/ 	.word	0x00004370


	//   ....[72]....
        /*0168*/ 	.word	0x00004440


	//   ....[73]....
        /*016c*/ 	.word	0x00004510


	//   ....[74]....
        /*0170*/ 	.word	0x000045e0


	//   ....[75]....
        /*0174*/ 	.word	0x000046b0


	//   ....[76]....
        /*0178*/ 	.word	0x00004780


	//   ....[77]....
        /*017c*/ 	.word	0x00004850


	//   ....[78]....
        /*0180*/ 	.word	0x00004920


	//   ....[79]....
        /*0184*/ 	.word	0x000049f0


	//   ....[80]....
        /*0188*/ 	.word	0x00004ac0


	//   ....[81]....
        /*018c*/ 	.word	0x00004b90


	//   ....[82]....
        /*0190*/ 	.word	0x00004c60


	//   ....[83]....
        /*0194*/ 	.word	0x00004d30


	//   ....[84]....
        /*0198*/ 	.word	0x00004e00


	//   ....[85]....
        /*019c*/ 	.word	0x00004ed0


	//   ....[86]....
        /*01a0*/ 	.word	0x00004fa0


	//   ....[87]....
        /*01a4*/ 	.word	0x00005070


	//   ....[88]....
        /*01a8*/ 	.word	0x00005140


	//   ....[89]....
        /*01ac*/ 	.word	0x00005210


	//   ....[90]....
        /*01b0*/ 	.word	0x000052e0


	//   ....[91]....
        /*01b4*/ 	.word	0x000053b0


	//   ....[92]....
        /*01b8*/ 	.word	0x00005480


	//   ....[93]....
        /*01bc*/ 	.word	0x00005550


	//   ....[94]....
        /*01c0*/ 	.word	0x00005620


	//   ....[95]....
        /*01c4*/ 	.word	0x000056f0


	//   ....[96]....
        /*01c8*/ 	.word	0x000057c0


	//   ....[97]....
        /*01cc*/ 	.word	0x00005890


	//   ....[98]....
        /*01d0*/ 	.word	0x00005960


	//   ....[99]....
        /*01d4*/ 	.word	0x00005a30


	//   ....[100]....
        /*01d8*/ 	.word	0x00005b00


	//   ....[101]....
        /*01dc*/ 	.word	0x00005bd0


	//   ....[102]....
        /*01e0*/ 	.word	0x00005ca0


	//   ....[103]....
        /*01e4*/ 	.word	0x00005d70


	//   ....[104]....
        /*01e8*/ 	.word	0x00005e40


	//   ....[105]....
        /*01ec*/ 	.word	0x00005f10


	//   ....[106]....
        /*01f0*/ 	.word	0x00005fe0


	//   ....[107]....
        /*01f4*/ 	.word	0x000060b0


	//   ....[108]....
        /*01f8*/ 	.word	0x00006180


	//   ....[109]....
        /*01fc*/ 	.word	0x00006250


	//   ....[110]....
        /*0200*/ 	.word	0x00006320


	//   ....[111]....
        /*0204*/ 	.word	0x000063f0


	//   ....[112]....
        /*0208*/ 	.word	0x000064c0


	//   ....[113]....
        /*020c*/ 	.word	0x00006590


	//   ....[114]....
        /*0210*/ 	.word	0x00006660


	//   ....[115]....
        /*0214*/ 	.word	0x00006730


	//   ....[116]....
        /*0218*/ 	.word	0x00006800


	//   ....[117]....
        /*021c*/ 	.word	0x000068d0


	//   ....[118]....
        /*0220*/ 	.word	0x000069a0


	//   ....[119]....
        /*0224*/ 	.word	0x00006a70


	//   ....[120]....
        /*0228*/ 	.word	0x00006b40


	//   ....[121]....
        /*022c*/ 	.word	0x00006c10


	//   ....[122]....
        /*0230*/ 	.word	0x00006ce0


	//   ....[123]....
        /*0234*/ 	.word	0x00006db0


	//   ....[124]....
        /*0238*/ 	.word	0x00006e80


	//   ....[125]....
        /*023c*/ 	.word	0x00006f50


	//   ....[126]....
        /*0240*/ 	.word	0x00007020


	//   ....[127]....
        /*0244*/ 	.word	0x000070f0


	//   ....[128]....
        /*0248*/ 	.word	0x000071c0


	//   ....[129]....
        /*024c*/ 	.word	0x00007290


	//   ....[130]....
        /*0250*/ 	.word	0x00007360


	//   ....[131]....
        /*0254*/ 	.word	0x00007430


	//   ....[132]....
        /*0258*/ 	.word	0x00007500


	//   ....[133]....
        /*025c*/ 	.word	0x000075d0


	//   ....[134]....
        /*0260*/ 	.word	0x00007640


	//----- nvinfo : EIATTR_EXIT_INSTR_OFFSETS
	.align		4
.L_22:
        /*0264*/ 	.byte	0x04, 0x1c
        /*0266*/ 	.short	(.L_24 - .L_23)


	//   ....[0]....
.L_23:
        /*0268*/ 	.word	0x00004150


	//   ....[1]....
        /*026c*/ 	.word	0x00007650


	//----- nvinfo : EIATTR_CRS_STACK_SIZE
	.align		4
.L_24:
        /*0270*/ 	.byte	0x04, 0x1e
        /*0272*/ 	.short	(.L_26 - .L_25)
.L_25:
        /*0274*/ 	.word	0x00000000


	//----- nvinfo : EIATTR_CBANK_PARAM_SIZE
	.align		4
.L_26:
        /*0278*/ 	.byte	0x03, 0x19
        /*027a*/ 	.short	0x0010


	//----- nvinfo : EIATTR_PARAM_CBANK
	.align		4
        /*027c*/ 	.byte	0x04, 0x0a
        /*027e*/ 	.short	(.L_28 - .L_27)
	.align		4
.L_27:
        /*0280*/ 	.word	index@(.nv.constant0._Z11test_kernelPiPs)
        /*0284*/ 	.short	0x0380
        /*0286*/ 	.short	0x0010


	//----- nvinfo : EIATTR_SW_WAR
	.align		4
.L_28:
        /*0288*/ 	.byte	0x04, 0x36
        /*028a*/ 	.short	(.L_30 - .L_29)
.L_29:
        /*028c*/ 	.word	0x00000008
.L_30:


//--------------------- .nv.callgraph             --------------------------
	.section	.nv.callgraph,"",@"SHT_CUDA_CALLGRAPH"
	.align	4
	.sectionentsize	8
	.align		4
        /*0000*/ 	.word	0x00000000
	.align		4
        /*0004*/ 	.word	0xffffffff
	.align		4
        /*0008*/ 	.word	index@(_Z11test_kernelPiPs)
	.align		4
        /*000c*/ 	.word	index@(vprintf)
	.align		4
        /*0010*/ 	.word	0x00000000
	.align		4
        /*0014*/ 	.word	0xfffffffe
	.align		4
        /*0018*/ 	.word	0x00000000
	.align		4
        /*001c*/ 	.word	0xfffffffd
	.align		4
        /*0020*/ 	.word	0x00000000
	.align		4
        /*0024*/ 	.word	0xfffffffc


//--------------------- .nv.constant4             --------------------------
	.section	.nv.constant4,"a",@progbits
	.align	8
	.align		8
.nv.constant4:
        /*0000*/ 	.dword	vprintf
	.align		8
        /*0008*/ 	.dword	$str
	.align		8
        /*0010*/ 	.dword	$str$1
	.align		8
        /*0018*/ 	.dword	$str$2
	.align		8
        /*0020*/ 	.dword	$str$3
	.align		8
        /*0028*/ 	.dword	$str$4
	.align		8
        /*0030*/ 	.dword	$str$5
	.align		8
        /*0038*/ 	.dword	$str$6


//--------------------- .text._Z11test_kernelPiPs --------------------------
	.section	.text._Z11test_kernelPiPs,"ax",@progbits
	.align	128
        .global         _Z11test_kernelPiPs
        .type           _Z11test_kernelPiPs,@function
        .size           _Z11test_kernelPiPs,(.L_x_148 - _Z11test_kernelPiPs)
        .other          _Z11test_kernelPiPs,@"STO_CUDA_ENTRY STV_DEFAULT"
_Z11test_kernelPiPs:
.text._Z11test_kernelPiPs:
[----:B------:R-:W0:Y:S01]  /*0000*/  LDC R1, c[0x0][0x37c] ;  /* 0x0000df00ff017b82 */ /* 0x000e220000000800 */
[----:B------:R-:W1:Y:S07]  /*0010*/  S2R R17, SR_TID.X ;  /* 0x0000000000117919 */ /* 0x000e6e0000002100 */
[----:B------:R-:W1:Y:S01]  /*0020*/  LDC.64 R2, c[0x0][0x380] ;  /* 0x0000e000ff027b82 */ /* 0x000e620000000a00 */
[----:B------:R-:W2:Y:S01]  /*0030*/  LDCU.64 UR4, c[0x0][0x358] ;  /* 0x00006b00ff0477ac */ /* 0x000ea20008000a00 */
[----:B0-----:R-:W-:-:S06]  /*0040*/  VIADD R1, R1, 0xfffffff8 ;  /* 0xfffffff801017836 */ /* 0x001fcc0000000000 */
[----:B------:R-:W0:Y:S01]  /*0050*/  LDC.64 R4, c[0x0][0x388] ;  /* 0x0000e200ff047b82 */ /* 0x000e220000000a00 */
[----:B-1----:R-:W-:-:S04]  /*0060*/  IMAD.WIDE.U32 R2, R17, 0x4, R2 ;  /* 0x0000000411027825 */ /* 0x002fc800078e0002 */
[C---:B0-----:R-:W-:Y:S02]  /*0070*/  IMAD.WIDE.U32 R4, R17.reuse, 0x2, R4 ;  /* 0x0000000211047825 */ /* 0x041fe400078e0004 */
[----:B--2---:R0:W2:Y:S04]  /*0080*/  LDG.E R3, desc[UR4][R2.64] ;  /* 0x0000000402037981 */ /* 0x0040a8000c1e1900 */
[----:B------:R-:W3:Y:S01]  /*0090*/  LDG.E.U16 R4, desc[UR4][R4.64] ;  /* 0x0000000404047981 */ /* 0x000ee2000c1e1500 */
[----:B------:R-:W1:Y:S01]  /*00a0*/  S2UR UR5, SR_CgaCtaId ;  /* 0x00000000000579c3 */ /* 0x000e620000008800 */
[----:B------:R-:W-:Y:S01]  /*00b0*/  UMOV UR4, 0x400 ;  /* 0x0000040000047882 */ /* 0x000fe20000000000 */
[----:B------:R-:W-:Y:S01]  /*00c0*/  ISETP.NE.AND P0, PT, R17, RZ, PT ;  /* 0x000000ff1100720c */ /* 0x000fe20003f05270 */
[----:B------:R-:W-:Y:S01]  /*00d0*/  UIADD3 UR36, UPT, UPT, UR4, 0x100, URZ ;  /* 0x0000010004247890 */ /* 0x000fe2000fffe0ff */
[----:B------:R-:W-:Y:S01]  /*00e0*/  BSSY.RECONVERGENT B6, `(.L_x_0) ;  /* 0x0000019000067945 */ /* 0x000fe20003800200 */
[----:B-1----:R-:W-:-:S02]  /*00f0*/  ULEA UR6, UR5, UR4, 0x18 ;  /* 0x0000000405067291 */ /* 0x002fc4000f8ec0ff */
[----:B------:R-:W-:Y:S02]  /*0100*/  UIADD3 UR4, UPT, UPT, UR4, 0x300, URZ ;  /* 0x0000030004047890 */ /* 0x000fe4000fffe0ff */
[----:B------:R-:W-:Y:S02]  /*0110*/  ULEA UR36, UR5, UR36, 0x18 ;  /* 0x0000002405247291 */ /* 0x000fe4000f8ec0ff */
[----:B------:R-:W-:Y:S01]  /*0120*/  ULEA UR4, UR5, UR4, 0x18 ;  /* 0x0000000405047291 */ /* 0x000fe2000f8ec0ff */
[C---:B------:R-:W-:Y:S01]  /*0130*/  LEA R0, R17.reuse, UR6, 0x2 ;  /* 0x0000000611007c11 */ /* 0x040fe2000f8e10ff */
[----:B------:R-:W0:Y:S02]  /*0140*/  LDCU UR5, c[0x0][0x2f8] ;  /* 0x00005f00ff0577ac */ /* 0x000e240008000800 */
[C---:B------:R-:W-:Y:S02]  /*0150*/  LEA R18, R17.reuse, UR36, 0x2 ;  /* 0x0000002411127c11 */ /* 0x040fe4000f8e10ff */
[----:B------:R-:W-:-:S05]  /*0160*/  LEA R19, R17, UR4, 0x1 ;  /* 0x0000000411137c11 */ /* 0x000fca000f8e08ff */
[----:B------:R-:W1:Y:S01]  /*0170*/  LDCU UR4, c[0x0][0x2fc] ;  /* 0x00005f80ff0477ac */ /* 0x000e620008000800 */
[----:B0-----:R-:W-:-:S05]  /*0180*/  IADD3 R2, P1, PT, R1, UR5, RZ ;  /* 0x0000000501027c10 */ /* 0x001fca000ff3e0ff */
[----:B-1----:R-:W-:Y:S01]  /*0190*/  IMAD.X R16, RZ, RZ, UR4, P1 ;  /* 0x00000004ff107e24 */ /* 0x002fe200088e06ff */
[----:B--2---:R0:W-:Y:S04]  /*01a0*/  STS [R0], R3 ;  /* 0x0000000300007388 */ /* 0x0041e80000000800 */
[----:B------:R0:W-:Y:S04]  /*01b0*/  STS [R18], R3 ;  /* 0x0000000312007388 */ /* 0x0001e80000000800 */
[----:B---3--:R0:W-:Y:S01]  /*01c0*/  STS.U16 [R19], R4 ;  /* 0x0000000413007388 */ /* 0x0081e20000000400 */
[----:B------:R-:W-:Y:S06]  /*01d0*/  BAR.SYNC.DEFER_BLOCKING 0x0 ;  /* 0x0000000000007b1d */ /* 0x000fec0000010000 */
[----:B------:R-:W-:Y:S05]  /*01e0*/  @P0 BRA `(.L_x_1) ;  /* 0x0000000000200947 */ /* 0x000fea0003800000 */
[----:B0-----:R-:W-:Y:S01]  /*01f0*/  MOV R0, 0x0 ;  /* 0x0000000000007802 */ /* 0x001fe20000000f00 */
[----:B------:R-:W0:Y:S01]  /*0200*/  LDCU.64 UR4, c[0x4][0x8] ;  /* 0x01000100ff0477ac */ /* 0x000e220008000a00 */
[----:B------:R-:W-:Y:S02]  /*0210*/  CS2R R6, SRZ ;  /* 0x0000000000067805 */ /* 0x000fe4000001ff00 */
[----:B------:R1:W2:Y:S01]  /*0220*/  LDC.64 R8, c[0x4][R0] ;  /* 0x0100000000087b82 */ /* 0x0002a20000000a00 */
[----:B0-----:R-:W-:Y:S01]  /*0230*/  MOV R4, UR4 ;  /* 0x0000000400047c02 */ /* 0x001fe20008000f00 */
[----:B-1----:R-:W-:-:S07]  /*0240*/  IMAD.U32 R5, RZ, RZ, UR5 ;  /* 0x00000005ff057e24 */ /* 0x002fce000f8e00ff */
[----:B------:R-:W-:-:S07]  /*0250*/  LEPC R20, `(.L_x_1) ;  /* 0x000000001014794e */ /* 0x000fce0000000000 */
[----:B--2---:R-:W-:Y:S05]  /*0260*/  CALL.ABS.NOINC R8 ;  /* 0x0000000008007343 */ /* 0x004fea0003c00000 */
.L_x_1:
[----:B------:R-:W-:Y:S05]  /*0270*/  BSYNC.RECONVERGENT B6 ;  /* 0x0000000000067941 */ /* 0x000fea0003800200 */
.L_x_0:
[----:B0-----:R-:W0:Y:S01]  /*0280*/  LDS.U16 R0, [R19] ;  /* 0x0000000013007984 */ /* 0x001e220000000400 */
[----:B------:R-:W1:Y:S01]  /*0290*/  S2UR UR5, SR_CgaCtaId ;  /* 0x00000000000579c3 */ /* 0x000e620000008800 */
[----:B------:R-:W-:Y:S02]  /*02a0*/  UMOV UR4, 0x400 ;  /* 0x0000040000047882 */ /* 0x000fe40000000000 */
[----:B------:R-:W-:-:S04]  /*02b0*/  UIADD3 UR4, UPT, UPT, UR4, 0x380, URZ ;  /* 0x0000038004047890 */ /* 0x000fc8000fffe0ff */
[----:B-1----:R-:W-:-:S06]  /*02c0*/  ULEA UR4, UR5, UR4, 0x18 ;  /* 0x0000000405047291 */ /* 0x002fcc000f8ec0ff */
[C---:B------:R-:W-:Y:S01]  /*02d0*/  LEA R23, R17.reuse, UR4, 0x1 ;  /* 0x0000000411177c11 */ /* 0x040fe2000f8e08ff */
[----:B------:R-:W-:Y:S05]  /*02e0*/  WARPSYNC.ALL ;  /* 0x0000000000007948 */ /* 0x000fea0003800000 */
[----:B0-----:R0:W-:Y:S01]  /*02f0*/  STS.U16 [R23], R0 ;  /* 0x0000000017007388 */ /* 0x0011e20000000400 */
[----:B------:R-:W1:Y:S08]  /*0300*/  LDC R22, c[0x0][0x360] ;  /* 0x0000d800ff167b82 */ /* 0x000e700000000800 */
[----:B------:R-:W-:Y:S01]  /*0310*/  BAR.SYNC.DEFER_BLOCKING 0x0 ;  /* 0x0000000000007b1d */ /* 0x000fe20000010000 */
[----:B------:R-:W-:-:S02]  /*0320*/  ISETP.NE.AND P0, PT, R17, RZ, PT ;  /* 0x000000ff1100720c */ /* 0x000fc40003f05270 */
[----:B-1----:R-:W-:-:S13]  /*0330*/  ISETP.GE.U32.AND P1, PT, R22, 0x2, PT ;  /* 0x000000021600780c */ /* 0x002fda0003f26070 */
[----:B0-----:R-:W-:Y:S05]  /*0340*/  @!P1 BRA `(.L_x_2) ;  /* 0x0000000000349947 */ /* 0x001fea0003800000 */
[----:B------:R-:W-:-:S07]  /*0350*/  IMAD.MOV.U32 R0, RZ, RZ, R22 ;  /* 0x000000ffff007224 */ /* 0x000fce00078e0016 */
.L_x_3:
[----:B------:R-:W-:-:S04]  /*0360*/  SHF.R.U32.HI R8, RZ, 0x1, R0 ;  /* 0x00000001ff087819 */ /* 0x000fc80000011600 */
[----:B------:R-:W-:-:S13]  /*0370*/  ISETP.GE.U32.AND P1, PT, R17, R8, PT ;  /* 0x000000081100720c */ /* 0x000fda0003f26070 */
[----:B------:R-:W-:Y:S01]  /*0380*/  @!P1 LOP3.LUT R4, R0, 0x7fe, RZ, 0xc0, !PT ;  /* 0x000007fe00049812 */ /* 0x000fe200078ec0ff */
[----:B------:R-:W-:Y:S03]  /*0390*/  @!P1 LDS.U16 R6, [R23] ;  /* 0x0000000017069984 */ /* 0x000fe60000000400 */
[----:B------:R-:W-:-:S06]  /*03a0*/  @!P1 IADD3 R4, PT, PT, R23, R4, RZ ;  /* 0x0000000417049210 */ /* 0x000fcc0007ffe0ff */
[----:B------:R-:W0:Y:S02]  /*03b0*/  @!P1 LDS.U16 R4, [R4] ;  /* 0x0000000004049984 */ /* 0x000e240000000400 */
[----:B0-----:R-:W-:-:S05]  /*03c0*/  @!P1 VIMNMX.S16x2 R6, PT, PT, R4, R6, !PT ;  /* 0x0000000604069248 */ /* 0x001fca0007fe0300 */
[----:B------:R0:W-:Y:S01]  /*03d0*/  @!P1 STS.U16 [R23], R6 ;  /* 0x0000000617009388 */ /* 0x0001e20000000400 */
[----:B------:R-:W-:Y:S01]  /*03e0*/  BAR.SYNC.DEFER_BLOCKING 0x0 ;  /* 0x0000000000007b1d */ /* 0x000fe20000010000 */
[----:B------:R-:W-:Y:S01]  /*03f0*/  ISETP.GT.U32.AND P1, PT, R0, 0x3, PT ;  /* 0x000000030000780c */ /* 0x000fe20003f24070 */
[----:B------:R-:W-:-:S12]  /*0400*/  IMAD.MOV.U32 R0, RZ, RZ, R8 ;  /* 0x000000ffff007224 */ /* 0x000fd800078e0008 */
[----:B0-----:R-:W-:Y:S05]  /*0410*/  @P1 BRA `(.L_x_3) ;  /* 0xfffffffc00d01947 */ /* 0x001fea000383ffff */
.L_x_2:
[----:B------:R-:W-:Y:S04]  /*0420*/  BSSY.RECONVERGENT B6, `(.L_x_4) ;  /* 0x0000012000067945 */ /* 0x000fe80003800200 */
[----:B------:R-:W-:Y:S05]  /*0430*/  @P0 BRA `(.L_x_5) ;  /* 0x0000000000400947 */ /* 0x000fea0003800000 */
[----:B------:R-:W0:Y:S01]  /*0440*/  S2UR UR5, SR_CgaCtaId ;  /* 0x00000000000579c3 */ /* 0x000e220000008800 */
[----:B------:R-:W-:Y:S01]  /*0450*/  UMOV UR4, 0x400 ;  /* 0x0000040000047882 */ /* 0x000fe20000000000 */
[----:B------:R-:W-:Y:S01]  /*0460*/  MOV R8, 0x0 ;  /* 0x0000000000087802 */ /* 0x000fe20000000f00 */
[----:B------:R-:W1:Y:S01]  /*0470*/  LDCU.64 UR6, c[0x4][0x10] ;  /* 0x01000200ff0677ac */ /* 0x000e620008000a00 */
[----:B------:R-:W-:Y:S02]  /*0480*/  IMAD.MOV.U32 R6, RZ, RZ, R2 ;  /* 0x000000ffff067224 */ /* 0x000fe400078e0002 */
[----:B------:R-:W-:Y:S02]  /*0490*/  IMAD.MOV.U32 R7, RZ, RZ, R16 ;  /* 0x000000ffff077224 */ /* 0x000fe400078e0010 */
[----:B------:R-:W2:Y:S01]  /*04a0*/  LDC.64 R8, c[0x4][R8] ;  /* 0x0100000008087b82 */ /* 0x000ea20000000a00 */
[----:B-1----:R-:W-:Y:S01]  /*04b0*/  IMAD.U32 R4, RZ, RZ, UR6 ;  /* 0x00000006ff047e24 */ /* 0x002fe2000f8e00ff */
[----:B------:R-:W-:Y:S01]  /*04c0*/  MOV R5, UR7 ;  /* 0x0000000700057c02 */ /* 0x000fe20008000f00 */
[----:B0-----:R-:W-:-:S09]  /*04d0*/  ULEA UR4, UR5, UR4, 0x18 ;  /* 0x0000000405047291 */ /* 0x001fd2000f8ec0ff */
[----:B------:R-:W0:Y:S02]  /*04e0*/  LDS.U16 R0, [UR4+0x380] ;  /* 0x00038004ff007984 */ /* 0x000e240008000400 */
[----:B0-----:R-:W-:Y:S02]  /*04f0*/  PRMT R10, R0, 0x9910, RZ ;  /* 0x00009910000a7816 */ /* 0x001fe400000000ff */
[----:B------:R0:W-:Y:S04]  /*0500*/  STS.U16 [UR4+0x400], R0 ;  /* 0x00040000ff007988 */ /* 0x0001e80008000404 */
[----:B--2---:R0:W-:Y:S02]  /*0510*/  STL [R1], R10 ;  /* 0x0000000a01007387 */ /* 0x0041e40000100800 */
[----:B------:R-:W-:-:S07]  /*0520*/  LEPC R20, `(.L_x_5) ;  /* 0x000000001014794e */ /* 0x000fce0000000000 */
[----:B0-----:R-:W-:Y:S05]  /*0530*/  CALL.ABS.NOINC R8 ;  /* 0x0000000008007343 */ /* 0x001fea0003c00000 */
.L_x_5:
[----:B------:R-:W-:Y:S05]  /*0540*/  BSYNC.RECONVERGENT B6 ;  /* 0x0000000000067941 */ /* 0x000fea0003800200 */
.L_x_4:
[----:B------:R-:W0:Y:S01]  /*0550*/  LDS.U16 R0, [R19] ;  /* 0x0000000013007984 */ /* 0x000e220000000400 */
[----:B------:R-:W-:Y:S01]  /*0560*/  ISETP.GE.U32.AND P1, PT, R22, 0x2, PT ;  /* 0x000000021600780c */ /* 0x000fe20003f26070 */
[----:B------:R-:W-:Y:S05]  /*0570*/  WARPSYNC.ALL ;  /* 0x0000000000007948 */ /* 0x000fea0003800000 */
[----:B------:R-:W-:Y:S01]  /*0580*/  ISETP.NE.AND P0, PT, R17, RZ, PT ;  /* 0x000000ff1100720c */ /* 0x000fe20003f05270 */
[----:B0-----:R0:W-:Y:S01]  /*0590*/  STS.U16 [R23], R0 ;  /* 0x0000000017007388 */ /* 0x0011e20000000400 */
[----:B------:R-:W-:Y:S06]  /*05a0*/  BAR.SYNC.DEFER_BLOCKING 0x0 ;  /* 0x0000000000007b1d */ /* 0x000fec0000010000 */
[----:B------:R-:W-:Y:S05]  /*05b0*/  @!P1 BRA `(.L_x_6) ;  /* 0x0000000000349947 */ /* 0x000fea0003800000 */
[----:B0-----:R-:W-:-:S07]  /*05c0*/  MOV R0, R22 ;  /* 0x0000001600007202 */ /* 0x001fce0000000f00 */
.L_x_7:
[----:B------:R-:W-:-:S04]  /*05d0*/  SHF.R.U32.HI R8, RZ, 0x1, R0 ;  /* 0x00000001ff087819 */ /* 0x000fc80000011600 */
[----:B------:R-:W-:-:S13]  /*05e0*/  ISETP.GE.U32.AND P1, PT, R17, R8, PT ;  /* 0x000000081100720c */ /* 0x000fda0003f26070 */
[----:B------:R-:W-:Y:S01]  /*05f0*/  @!P1 LOP3.LUT R4, R0, 0x7fe, RZ, 0xc0, !PT ;  /* 0x000007fe00049812 */ /* 0x000fe200078ec0ff */
[----:B------:R-:W-:Y:S04]  /*0600*/  @!P1 LDS.U16 R6, [R23] ;  /* 0x0000000017069984 */ /* 0x000fe80000000400 */
[----:B------:R-:W-:-:S06]  /*0610*/  @!P1 IMAD.IADD R4, R23, 0x1, R4 ;  /* 0x0000000117049824 */ /* 0x000fcc00078e0204 */
[----:B------:R-:W0:Y:S02]  /*0620*/  @!P1 LDS.U16 R4, [R4] ;  /* 0x0000000004049984 */ /* 0x000e240000000400 */
[----:B0-----:R-:W-:-:S05]  /*0630*/  @!P1 VIMNMX.S16x2 R6, PT, PT, R4, R6, PT ;  /* 0x0000000604069248 */ /* 0x001fca0003fe0300 */
[----:B------:R1:W-:Y:S01]  /*0640*/  @!P1 STS.U16 [R23], R6 ;  /* 0x0000000617009388 */ /* 0x0003e20000000400 */
[----:B------:R-:W-:Y:S01]  /*0650*/  BAR.SYNC.DEFER_BLOCKING 0x0 ;  /* 0x0000000000007b1d */ /* 0x000fe20000010000 */
[----:B------:R-:W-:Y:S01]  /*0660*/  ISETP.GT.U32.AND P1, PT, R0, 0x3, PT ;  /* 0x000000030000780c */ /* 0x000fe20003f24070 */
[----:B------:R-:W-:-:S12]  /*0670*/  IMAD.MOV.U32 R0, RZ, RZ, R8 ;  /* 0x000000ffff007224 */ /* 0x000fd800078e0008 */
[----:B-1----:R-:W-:Y:S05]  /*0680*/  @P1 BRA `(.L_x_7) ;  /* 0xfffffffc00d01947 */ /* 0x002fea000383ffff */
.L_x_6:
[----:B------:R-:W-:Y:S04]  /*0690*/  BSSY.RECONVERGENT B6, `(.L_x_8) ;  /* 0x0000012000067945 */ /* 0x000fe80003800200 */
[----:B------:R-:W-:Y:S05]  /*06a0*/  @P0 BRA `(.L_x_9) ;  /* 0x0000000000400947 */ /* 0x000fea0003800000 */
[----:B------:R-:W1:Y:S01]  /*06b0*/  S2UR UR5, SR_CgaCtaId ;  /* 0x00000000000579c3 */ /* 0x000e620000008800 */
[----:B------:R-:W-:Y:S01]  /*06c0*/  UMOV UR4, 0x400 ;  /* 0x0000040000047882 */ /* 0x000fe20000000000 */
[----:B------:R-:W-:Y:S01]  /*06d0*/  MOV R3, 0x0 ;  /* 0x0000000000037802 */ /* 0x000fe20000000f00 */
[----:B------:R-:W2:Y:S01]  /*06e0*/  LDCU.64 UR6, c[0x4][0x18] ;  /* 0x01000300ff0677ac */ /* 0x000ea20008000a00 */
[----:B------:R-:W-:Y:S01]  /*06f0*/  IMAD.MOV.U32 R6, RZ, RZ, R2 ;  /* 0x000000ffff067224 */ /* 0x000fe200078e0002 */
[----:B------:R-:W-:-:S03]  /*0700*/  MOV R7, R16 ;  /* 0x0000001000077202 */ /* 0x000fc60000000f00 */
[----:B------:R3:W4:Y:S01]  /*0710*/  LDC.64 R10, c[0x4][R3] ;  /* 0x01000000030a7b82 */ /* 0x0007220000000a00 */
[----:B--2---:R-:W-:Y:S01]  /*0720*/  MOV R4, UR6 ;  /* 0x0000000600047c02 */ /* 0x004fe20008000f00 */
[----:B------:R-:W-:Y:S01]  /*0730*/  IMAD.U32 R5, RZ, RZ, UR7 ;  /* 0x00000007ff057e24 */ /* 0x000fe2000f8e00ff */
[----:B-1----:R-:W-:-:S09]  /*0740*/  ULEA UR4, UR5, UR4, 0x18 ;  /* 0x0000000405047291 */ /* 0x002fd2000f8ec0ff */
[----:B0-----:R-:W0:Y:S02]  /*0750*/  LDS.U16 R0, [UR4+0x380] ;  /* 0x00038004ff007984 */ /* 0x001e240008000400 */
[----:B0-----:R-:W-:Y:S02]  /*0760*/  PRMT R8, R0, 0x9910, RZ ;  /* 0x0000991000087816 */ /* 0x001fe400000000ff */
[----:B------:R3:W-:Y:S04]  /*0770*/  STS.U16 [UR4+0x400], R0 ;  /* 0x00040000ff007988 */ /* 0x0007e80008000404 */
[----:B----4-:R3:W-:Y:S02]  /*0780*/  STL [R1], R8 ;  /* 0x0000000801007387 */ /* 0x0107e40000100800 */
[----:B------:R-:W-:-:S07]  /*0790*/  LEPC R20, `(.L_x_9) ;  /* 0x000000001014794e */ /* 0x000fce0000000000 */
[----:B---3--:R-:W-:Y:S05]  /*07a0*/  CALL.ABS.NOINC R10 ;  /* 0x000000000a007343 */ /* 0x008fea0003c00000 */
.L_x_9:
[----:B------:R-:W-:Y:S05]  /*07b0*/  BSYNC.RECONVERGENT B6 ;  /* 0x0000000000067941 */ /* 0x000fea0003800200 */
.L_x_8:
[----:B------:R-:W-:Y:S02]  /*07c0*/  ISETP.GE.U32.AND P1, PT, R22, 0x2, PT ;  /* 0x000000021600780c */ /* 0x000fe40003f26070 */
[----:B------:R-:W-:-:S11]  /*07d0*/  ISETP.NE.AND P0, PT, R17, RZ, PT ;  /* 0x000000ff1100720c */ /* 0x000fd60003f05270 */
[----:B------:R-:W-:Y:S05]  /*07e0*/  @!P1 BRA `(.L_x_10) ;  /* 0x0000000000349947 */ /* 0x000fea0003800000 */
[----:B0-----:R-:W-:-:S07]  /*07f0*/  IMAD.MOV.U32 R0, RZ, RZ, 0x1 ;  /* 0x00000001ff007424 */ /* 0x001fce00078e00ff */
.L_x_11:
[----:B------:R-:W-:Y:S01]  /*0800*/  ISETP.GT.U32.AND P1, PT, R17, R0, PT ;  /* 0x000000001100720c */ /* 0x000fe20003f24070 */
[----:B------:R-:W-:-:S12]  /*0810*/  WARPSYNC.ALL ;  /* 0x0000000000007948 */ /* 0x000fd80003800000 */
[----:B------:R-:W-:Y:S01]  /*0820*/  @P1 IMAD.IADD R3, R17, 0x1, -R0 ;  /* 0x0000000111031824 */ /* 0x000fe200078e0a00 */
[----:B------:R-:W-:Y:S01]  /*0830*/  @P1 LDS R4, [R18] ;  /* 0x0000000012041984 */ /* 0x000fe20000000800 */
[----:B------:R-:W-:-:S03]  /*0840*/  IMAD.SHL.U32 R0, R0, 0x2, RZ ;  /* 0x0000000200007824 */ /* 0x000fc600078e00ff */
[----:B------:R-:W-:-:S06]  /*0850*/  @P1 LEA R3, R3, UR36, 0x2 ;  /* 0x0000002403031c11 */ /* 0x000fcc000f8e10ff */
[----:B------:R-:W0:Y:S02]  /*0860*/  @P1 LDS R3, [R3] ;  /* 0x0000000003031984 */ /* 0x000e240000000800 */
[----:B0-----:R-:W-:-:S05]  /*0870*/  @P1 IADD3 R5, PT, PT, R3, R4, RZ ;  /* 0x0000000403051210 */ /* 0x001fca0007ffe0ff */
[----:B------:R1:W-:Y:S01]  /*0880*/  @P1 STS [R18], R5 ;  /* 0x0000000512001388 */ /* 0x0003e20000000800 */
[----:B------:R-:W-:Y:S01]  /*0890*/  BAR.SYNC.DEFER_BLOCKING 0x0 ;  /* 0x0000000000007b1d */ /* 0x000fe20000010000 */
[----:B------:R-:W-:-:S13]  /*08a0*/  ISETP.GE.U32.AND P1, PT, R0, R22, PT ;  /* 0x000000160000720c */ /* 0x000fda0003f26070 */
[----:B-1----:R-:W-:Y:S05]  /*08b0*/  @!P1 BRA `(.L_x_11) ;  /* 0xfffffffc00d09947 */ /* 0x002fea000383ffff */
.L_x_10:
[----:B------:R-:W-:Y:S05]  /*08c0*/  @P0 BRA `(.L_x_12) ;  /* 0x00000034003c0947 */ /* 0x000fea0003800000 */
[----:B------:R-:W-:Y:S01]  /*08d0*/  MOV R17, 0x0 ;  /* 0x0000000000117802 */ /* 0x000fe20000000f00 */
[----:B------:R-:W1:Y:S01]  /*08e0*/  LDCU.64 UR4, c[0x4][0x20] ;  /* 0x01000400ff0477ac */ /* 0x000e620008000a00 */
[----:B------:R-:W-:Y:S02]  /*08f0*/  CS2R R6, SRZ ;  /* 0x0000000000067805 */ /* 0x000fe4000001ff00 */
[----:B------:R2:W3:Y:S01]  /*0900*/  LDC.64 R8, c[0x4][R17] ;  /* 0x0100000011087b82 */ /* 0x0004e20000000a00 */
[----:B-1----:R-:W-:Y:S01]  /*0910*/  IMAD.U32 R4, RZ, RZ, UR4 ;  /* 0x00000004ff047e24 */ /* 0x002fe2000f8e00ff */
[----:B--2---:R-:W-:-:S07]  /*0920*/  MOV R5, UR5 ;  /* 0x0000000500057c02 */ /* 0x004fce0008000f00 */
[----:B------:R-:W-:-:S07]  /*0930*/  LEPC R20, `(.L_x_13) ;  /* 0x000000001014794e */ /* 0x000fce0000000000 */
[----:B0--3--:R-:W-:Y:S05]  /*0940*/  CALL.ABS.NOINC R8 ;  /* 0x0000000008007343 */ /* 0x009fea0003c00000 */
.L_x_13:
[----:B------:R-:W0:Y:S01]  /*0950*/  S2UR UR5, SR_CgaCtaId ;  /* 0x00000000000579c3 */ /* 0x000e220000008800 */
[----:B------:R-:W-:Y:S01]  /*0960*/  UMOV UR4, 0x400 ;  /* 0x0000040000047882 */ /* 0x000fe20000000000 */
[----:B------:R-:W-:Y:S01]  /*0970*/  MOV R6, R2 ;  /* 0x0000000200067202 */ /* 0x000fe20000000f00 */
[----:B------:R-:W-:-:S05]  /*0980*/  IMAD.MOV.U32 R7, RZ, RZ, R16 ;  /* 0x000000ffff077224 */ /* 0x000fca00078e0010 */
[----:B------:R1:W2:Y:S01]  /*0990*/  LDC.64 R8, c[0x4][R17] ;  /* 0x0100000011087b82 */ /* 0x0002a20000000a00 */
[----:B0-----:R-:W-:-:S09]  /*09a0*/  ULEA UR4, UR5, UR4, 0x18 ;  /* 0x0000000405047291 */ /* 0x001fd2000f8ec0ff */
[----:B------:R-:W0:Y:S02]  /*09b0*/  LDS R0, [UR4+0x100] ;  /* 0x00010004ff007984 */ /* 0x000e240008000800 */
[----:B------:R-:W3:Y:S02]  /*09c0*/  LDCU.64 UR4, c[0x4][0x28] ;  /* 0x01000500ff0477ac */ /* 0x000ee40008000a00 */
[----:B---3--:R-:W-:Y:S02]  /*09d0*/  IMAD.U32 R4, RZ, RZ, UR4 ;  /* 0x00000004ff047e24 */ /* 0x008fe4000f8e00ff */
[----:B------:R-:W-:Y:S01]  /*09e0*/  IMAD.U32 R5, RZ, RZ, UR5 ;  /* 0x00000005ff057e24 */ /* 0x000fe2000f8e00ff */
[----:B0-2---:R1:W-:Y:S06]  /*09f0*/  STL [R1], R0 ;  /* 0x0000000001007387 */ /* 0x0053ec0000100800 */
[----:B------:R-:W-:-:S07]  /*0a00*/  LEPC R20, `(.L_x_14) ;  /* 0x000000001014794e */ /* 0x000fce0000000000 */
[----:B-1----:R-:W-:Y:S05]  /*0a10*/  CALL.ABS.NOINC R8 ;  /* 0x0000000008007343 */ /* 0x002fea0003c00000 */
.L_x_14:
[----:B------:R-:W0:Y:S01]  /*0a20*/  S2UR UR5, SR_CgaCtaId ;  /* 0x00000000000579c3 */ /* 0x000e220000008800 */
[----:B------:R-:W-:Y:S01]  /*0a30*/  UMOV UR4, 0x400 ;  /* 0x0000040000047882 */ /* 0x000fe20000000000 */
[----:B------:R-:W-:Y:S02]  /*0a40*/  IMAD.MOV.U32 R6, RZ, RZ, R2 ;  /* 0x000000ffff067224 */ /* 0x000fe400078e0002 */
[----:B------:R-:W-:-:S04]  /*0a50*/  IMAD.MOV.U32 R7, RZ, RZ, R16 ;  /* 0x000000ffff077224 */ /* 0x000fc800078e0010 */
[----:B------:R1:W2:Y:S01]  /*0a60*/  LDC.64 R8, c[0x4][R17] ;  /* 0x0100000011087b82 */ /* 0x0002a20000000a00 */
[----:B0-----:R-:W-:-:S09]  /*0a70*/  ULEA UR4, UR5, UR4, 0x18 ;  /* 0x0000000405047291 */ /* 0x001fd2000f8ec0ff */
[----:B------:R-:W0:Y:S02]  /*0a80*/  LDS R0, [UR4+0x104] ;  /* 0x00010404ff007984 */ /* 0x000e240008000800 */
[----:B------:R-:W3:Y:S02]  /*0a90*/  LDCU.64 UR4, c[0x4][0x28] ;  /* 0x01000500ff0477ac */ /* 0x000ee40008000a00 */
[----:B---3--:R-:W-:Y:S01]  /*0aa0*/  IMAD.U32 R4, RZ, RZ, UR4 ;  /* 0x00000004ff047e24 */ /* 0x008fe2000f8e00ff */
[----:B------:R-:W-:Y:S01]  /*0ab0*/  MOV R5, UR5 ;  /* 0x0000000500057c02 */ /* 0x000fe20008000f00 */
[----:B0-2---:R1:W-:Y:S06]  /*0ac0*/  STL [R1], R0 ;  /* 0x0000000001007387 */ /* 0x0053ec0000100800 */
[----:B------:R-:W-:-:S07]  /*0ad0*/  LEPC R20, `(.L_x_15) ;  /* 0x000000001014794e */ /* 0x000fce0000000000 */
[----:B-1----:R-:W-:Y:S05]  /*0ae0*/  CALL.ABS.NOINC R8 ;  /* 0x0000000008007343 */ /* 0x002fea0003c00000 */
.L_x_15:
[----:B------:R-:W0:Y:S01]  /*0af0*/  S2UR UR5, SR_CgaCtaId ;  /* 0x00000000000579c3 */ /* 0x000e220000008800 */
[----:B------:R-:W-:Y:S01]  /*0b00*/  UMOV UR4, 0x400 ;  /* 0x0000040000047882 */ /* 0x000fe20000000000 */
[----:B------:R-:W-:Y:S01]  /*0b10*/  IMAD.MOV.U32 R6, RZ, RZ, R2 ;  /* 0x000000ffff067224 */ /* 0x000fe200078e0002 */
[----:B------:R-:W-:-:S05]  /*0b20*/  MOV R7, R16 ;  /* 0x0000001000077202 */ /* 0x000fca0000000f00 */
[----:B------:R1:W2:Y:S01]  /*0b30*/  LDC.64 R8, c[0x4][R17] ;  /* 0x0100000011087b82 */ /* 0x0002a20000000a00 */
[----:B0-----:R-:W-:-:S09]  /*0b40*/  ULEA UR4, UR5, UR4, 0x18 ;  /* 0x0000000405047291 */ /* 0x001fd2000f8ec0ff */
[----:B------:R-:W0:Y:S02]  /*0b50*/  LDS R0, [UR4+0x108] ;  /* 0x00010804ff007984 */ /* 0x000e240008000800 */
[----:B------:R-:W3:Y:S02]  /*0b60*/  LDCU.64 UR4, c[0x4][0x28] ;  /* 0x01000500ff0477ac */ /* 0x000ee40008000a00 */
[----:B---3--:R-:W-:Y:S01]  /*0b70*/  MOV R4, UR4 ;  /* 0x0000000400047c02 */ /* 0x008fe20008000f00 */
[----:B------:R-:W-:Y:S01]  /*0b80*/  IMAD.U32 R5, RZ, RZ, UR5 ;  /* 0x00000005ff057e24 */ /* 0x000fe2000f8e00ff */
[----:B0-2---:R1:W-:Y:S06]  /*0b90*/  STL [R1], R0 ;  /* 0x0000000001007387 */ /* 0x0053ec0000100800 */
[----:B------:R-:W-:-:S07]  /*0ba0*/  LEPC R20, `(.L_x_16) ;  /* 0x000000001014794e */ /* 0x000fce0000000000 */
[----:B-1----:R-:W-:Y:S05]  /*0bb0*/  CALL.ABS.NOINC R8 ;  /* 0x0000000008007343 */ /* 0x002fea0003c00000 */
.L_x_16:
        /* <DEDUP_REMOVED lines=13> */
.L_x_17:
        /* <DEDUP_REMOVED lines=13> */
.L_x_18:
        /* <DEDUP_REMOVED lines=13> */
.L_x_19:
        /* <DEDUP_REMOVED lines=13> */
.L_x_20:
        /* <DEDUP_REMOVED lines=13> */
.L_x_21:
        /* <DEDUP_REMOVED lines=13> */
.L_x_22:
        /* <DEDUP_REMOVED lines=13> */
.L_x_23:
        /* <DEDUP_REMOVED lines=13> */
.L_x_24:
        /* <DEDUP_REMOVED lines=13> */
.L_x_25:
        /* <DEDUP_REMOVED lines=13> */
.L_x_26:
        /* <DEDUP_REMOVED lines=13> */
.L_x_27:
        /* <DEDUP_REMOVED lines=13> */
.L_x_28:
        /* <DEDUP_REMOVED lines=13> */
.L_x_29:
        /* <DEDUP_REMOVED lines=13> */
.L_x_30:
        /* <DEDUP_REMOVED lines=13> */
.L_x_31:
        /* <DEDUP_REMOVED lines=13> */
.L_x_32:
        /* <DEDUP_REMOVED lines=13> */
.L_x_33:
        /* <DEDUP_REMOVED lines=13> */
.L_x_34:
        /* <DEDUP_REMOVED lines=13> */
.L_x_35:
        /* <DEDUP_REMOVED lines=13> */
.L_x_36:
        /* <DEDUP_REMOVED lines=13> */
.L_x_37:
        /* <DEDUP_REMOVED lines=13> */
.L_x_38:
        /* <DEDUP_REMOVED lines=13> */
.L_x_39:
        /* <DEDUP_REMOVED lines=13> */
.L_x_40:
        /* <DEDUP_REMOVED lines=13> */
.L_x_41:
        /* <DEDUP_REMOVED lines=13> */
.L_x_42:
        /* <DEDUP_REMOVED lines=13> */
.L_x_43:
        /* <DEDUP_REMOVED lines=13> */
.L_x_44:
        /* <DEDUP_REMOVED lines=13> */
.L_x_45:
        /* <DEDUP_REMOVED lines=13> */
.L_x_46:
        /* <DEDUP_REMOVED lines=13> */
.L_x_47:
        /* <DEDUP_REMOVED lines=13> */
.L_x_48:
        /* <DEDUP_REMOVED lines=13> */
.L_x_49:
        /* <DEDUP_REMOVED lines=13> */
.L_x_50:
        /* <DEDUP_REMOVED lines=13> */
.L_x_51:
        /* <DEDUP_REMOVED lines=13> */
.L_x_52:
        /* <DEDUP_REMOVED lines=13> */
.L_x_53:
        /* <DEDUP_REMOVED lines=13> */
.L_x_54:
        /* <DEDUP_REMOVED lines=13> */
.L_x_55:
        /* <DEDUP_REMOVED lines=13> */
.L_x_56:
        /* <DEDUP_REMOVED lines=13> */
.L_x_57:
        /* <DEDUP_REMOVED lines=13> */
.L_x_58:
        /* <DEDUP_REMOVED lines=13> */
.L_x_59:
        /* <DEDUP_REMOVED lines=13> */
.L_x_60:
        /* <DEDUP_REMOVED lines=13> */
.L_x_61:
        /* <DEDUP_REMOVED lines=13> */
.L_x_62:
        /* <DEDUP_REMOVED lines=13> */
.L_x_63:
        /* <DEDUP_REMOVED lines=13> */
.L_x_64:
        /* <DEDUP_REMOVED lines=13> */
.L_x_65:
        /* <DEDUP_REMOVED lines=13> */
.L_x_66:
        /* <DEDUP_REMOVED lines=13> */
.L_x_67:
        /* <DEDUP_REMOVED lines=13> */
.L_x_68:
        /* <DEDUP_REMOVED lines=13> */
.L_x_69:
        /* <DEDUP_REMOVED lines=13> */
.L_x_70:
        /* <DEDUP_REMOVED lines=13> */
.L_x_71:
        /* <DEDUP_REMOVED lines=13> */
.L_x_72:
        /* <DEDUP_REMOVED lines=13> */
.L_x_73:
        /* <DEDUP_REMOVED lines=13> */
.L_x_74:
        /* <DEDUP_REMOVED lines=13> */
.L_x_75:
        /* <DEDUP_REMOVED lines=13> */
.L_x_76:
        /* <DEDUP_REMOVED lines=13> */
.L_x_77:
[----:B------:R0:W1:Y:S01]  /*3d50*/  LDC.64 R8, c[0x4][R17] ;  /* 0x0100000011087b82 */ /* 0x0000620000000a00 */
[----:B------:R-:W2:Y:S01]  /*3d60*/  LDCU.64 UR4, c[0x4][0x30] ;  /* 0x01000600ff0477ac */ /* 0x000ea20008000a00 */
[----:B------:R-:W-:Y:S01]  /*3d70*/  CS2R R6, SRZ ;  /* 0x0000000000067805 */ /* 0x000fe2000001ff00 */
[----:B--2---:R-:W-:Y:S01]  /*3d80*/  IMAD.U32 R4, RZ, RZ, UR4 ;  /* 0x00000004ff047e24 */ /* 0x004fe2000f8e00ff */
[----:B0-----:R-:W-:-:S07]  /*3d90*/  MOV R5, UR5 ;  /* 0x0000000500057c02 */ /* 0x001fce0008000f00 */
[----:B------:R-:W-:-:S07]  /*3da0*/  LEPC R20, `(.L_x_12) ;  /* 0x000000001014794e */ /* 0x000fce0000000000 */
[----:B-1----:R-:W-:Y:S05]  /*3db0*/  CALL.ABS.NOINC R8 ;  /* 0x0000000008007343 */ /* 0x002fea0003c00000 */
.L_x_12:
[----:B------:R-:W0:Y:S01]  /*3dc0*/  S2R R6, SR_TID.X ;  /* 0x0000000000067919 */ /* 0x000e220000002100 */
[----:B------:R-:W-:Y:S05]  /*3dd0*/  WARPSYNC.ALL ;  /* 0x0000000000007948 */ /* 0x000fea0003800000 */
[----:B------:R-:W1:Y:S08]  /*3de0*/  S2UR UR6, SR_CgaCtaId ;  /* 0x00000000000679c3 */ /* 0x000e700000008800 */
[----:B------:R-:W-:Y:S06]  /*3df0*/  BAR.SYNC.DEFER_BLOCKING 0x0 ;  /* 0x0000000000007b1d */ /* 0x000fec0000010000 */
[----:B------:R-:W2:Y:S01]  /*3e00*/  LDCU UR11, c[0x0][0x360] ;  /* 0x00006c00ff0b77ac */ /* 0x000ea20008000800 */
[----:B------:R-:W-:-:S02]  /*3e10*/  UMOV UR5, 0x400 ;  /* 0x0000040000057882 */ /* 0x000fc40000000000 */
[----:B------:R-:W-:Y:S02]  /*3e20*/  UIADD3 UR4, UPT, UPT, UR5, 0x200, URZ ;  /* 0x0000020005047890 */ /* 0x000fe4000fffe0ff */
[----:B------:R-:W-:Y:S02]  /*3e30*/  UIADD3 UR7, UPT, UPT, UR5, 0x100, URZ ;  /* 0x0000010005077890 */ /* 0x000fe4000fffe0ff */
[----:B-1----:R-:W-:Y:S02]  /*3e40*/  ULEA UR5, UR6, UR4, 0x18 ;  /* 0x0000000406057291 */ /* 0x002fe4000f8ec0ff */
[----:B------:R-:W-:Y:S02]  /*3e50*/  ULEA UR7, UR6, UR7, 0x18 ;  /* 0x0000000706077291 */ /* 0x000fe4000f8ec0ff */
[----:B--2---:R-:W-:Y:S02]  /*3e60*/  ULEA UR9, UR11, UR5, 0x2 ;  /* 0x000000050b097291 */ /* 0x004fe4000f8e10ff */
[----:B0-----:R-:W-:Y:S01]  /*3e70*/  LEA R0, R6, UR5, 0x2 ;  /* 0x0000000506007c11 */ /* 0x001fe2000f8e10ff */
[----:B------:R-:W-:Y:S01]  /*3e80*/  ULEA UR10, UR11, UR7, 0x2 ;  /* 0x000000070b0a7291 */ /* 0x000fe2000f8e10ff */
[----:B------:R-:W-:-:S11]  /*3e90*/  UMOV UR4, URZ ;  /* 0x000000ff00047c82 */ /* 0x000fd60008000000 */
.L_x_80:
[----:B0-----:R-:W0:Y:S01]  /*3ea0*/  S2UR UR8, SR_CgaCtaId ;  /* 0x00000000000879c3 */ /* 0x001e220000008800 */
[----:B------:R-:W-:Y:S01]  /*3eb0*/  UMOV UR6, 0x400 ;  /* 0x0000040000067882 */ /* 0x000fe20000000000 */
[----:B------:R-:W-:Y:S01]  /*3ec0*/  LEA R7, R6, UR7, 0x2 ;  /* 0x0000000706077c11 */ /* 0x000fe2000f8e10ff */
[----:B------:R-:W-:Y:S02]  /*3ed0*/  UISETP.GE.U32.AND UP0, UPT, UR11, 0x2, UPT ;  /* 0x000000020b00788c */ /* 0x000fe4000bf06070 */
[----:B0-----:R-:W-:-:S06]  /*3ee0*/  ULEA UR6, UR8, UR6, 0x18 ;  /* 0x0000000608067291 */ /* 0x001fcc000f8ec0ff */
[----:B------:R-:W-:-:S05]  /*3ef0*/  LEA R8, R6, UR6, 0x2 ;  /* 0x0000000606087c11 */ /* 0x000fca000f8e10ff */
[----:B------:R-:W0:Y:S02]  /*3f00*/  LDS R3, [R8] ;  /* 0x0000000008037984 */ /* 0x000e240000000800 */
[----:B0-----:R-:W-:-:S04]  /*3f10*/  LOP3.LUT R3, RZ, R3, RZ, 0x33, !PT ;  /* 0x00000003ff037212 */ /* 0x001fc800078e33ff */
[----:B------:R-:W-:-:S04]  /*3f20*/  SHF.R.U32.HI R3, RZ, UR4, R3 ;  /* 0x00000004ff037c19 */ /* 0x000fc80008011603 */
[----:B------:R-:W-:-:S05]  /*3f30*/  LOP3.LUT R3, R3, 0x1, RZ, 0xc0, !PT ;  /* 0x0000000103037812 */ /* 0x000fca00078ec0ff */
[----:B------:R0:W-:Y:S04]  /*3f40*/  STS [R7], R3 ;  /* 0x0000000307007388 */ /* 0x0001e80000000800 */
[----:B------:R0:W-:Y:S01]  /*3f50*/  STS [R0], R3 ;  /* 0x0000000300007388 */ /* 0x0001e20000000800 */
[----:B------:R-:W-:Y:S06]  /*3f60*/  BAR.SYNC.DEFER_BLOCKING 0x0 ;  /* 0x0000000000007b1d */ /* 0x000fec0000010000 */
[----:B------:R-:W-:Y:S05]  /*3f70*/  BRA.U !UP0, `(.L_x_78) ;  /* 0x0000000108307547 */ /* 0x000fea000b800000 */
[----:B------:R-:W-:-:S05]  /*3f80*/  UMOV UR8, 0x1 ;  /* 0x0000000100087882 */ /* 0x000fca0000000000 */
.L_x_79:
[----:B------:R-:W-:-:S13]  /*3f90*/  ISETP.GT.U32.AND P0, PT, R6, UR8, PT ;  /* 0x0000000806007c0c */ /* 0x000fda000bf04070 */
[----:B0-----:R-:W-:Y:S01]  /*3fa0*/  @P0 VIADD R3, R6, -UR8 ;  /* 0x8000000806030c36 */ /* 0x001fe20008000000 */
[----:B------:R-:W-:Y:S01]  /*3fb0*/  @P0 LDS R4, [R0] ;  /* 0x0000000000040984 */ /* 0x000fe20000000800 */
[----:B------:R-:W-:-:S03]  /*3fc0*/  USHF.L.U32 UR8, UR8, 0x1, URZ ;  /* 0x0000000108087899 */ /* 0x000fc600080006ff */
[----:B------:R-:W-:Y:S01]  /*3fd0*/  @P0 LEA R3, R3, UR5, 0x2 ;  /* 0x0000000503030c11 */ /* 0x000fe2000f8e10ff */
[----:B------:R-:W-:-:S05]  /*3fe0*/  UISETP.GE.U32.AND UP0, UPT, UR8, UR11, UPT ;  /* 0x0000000b0800728c */ /* 0x000fca000bf06070 */
[----:B------:R-:W0:Y:S02]  /*3ff0*/  @P0 LDS R3, [R3] ;  /* 0x0000000003030984 */ /* 0x000e240000000800 */
[----:B01----:R-:W-:-:S05]  /*4000*/  @P0 IMAD.IADD R5, R3, 0x1, R4 ;  /* 0x0000000103050824 */ /* 0x003fca00078e0204 */
[----:B------:R1:W-:Y:S01]  /*4010*/  @P0 STS [R0], R5 ;  /* 0x0000000500000388 */ /* 0x0003e20000000800 */
[----:B------:R-:W-:Y:S06]  /*4020*/  BAR.SYNC.DEFER_BLOCKING 0x0 ;  /* 0x0000000000007b1d */ /* 0x000fec0000010000 */
[----:B------:R-:W-:Y:S05]  /*4030*/  BRA.U !UP0, `(.L_x_79) ;  /* 0xfffffffd08d47547 */ /* 0x000fea000b83ffff */
.L_x_78:
[----:B0-----:R-:W-:Y:S01]  /*4040*/  LDS R3, [UR9+-0x4] ;  /* 0xfffffc09ff037984 */ /* 0x001fe20008000800 */
[----:B------:R-:W-:-:S03]  /*4050*/  UIADD3 UR4, UPT, UPT, UR4, 0x1, URZ ;  /* 0x0000000104047890 */ /* 0x000fc6000fffe0ff */
[----:B------:R-:W0:Y:S01]  /*4060*/  LDS R4, [UR10+-0x4] ;  /* 0xfffffc0aff047984 */ /* 0x000e220008000800 */
[----:B------:R-:W-:-:S03]  /*4070*/  UISETP.NE.AND UP0, UPT, UR4, 0x20, UPT ;  /* 0x000000200400788c */ /* 0x000fc6000bf05270 */
[----:B-1----:R-:W1:Y:S01]  /*4080*/  LDS R5, [R0] ;  /* 0x0000000000057984 */ /* 0x002e620000000800 */
[----:B0-----:R-:W-:-:S04]  /*4090*/  IADD3 R4, PT, PT, R4, R3, R6 ;  /* 0x0000000304047210 */ /* 0x001fc80007ffe006 */
[----:B-1----:R-:W-:-:S05]  /*40a0*/  IADD3 R4, PT, PT, -R5, R4, RZ ;  /* 0x0000000405047210 */ /* 0x002fca0007ffe1ff */
[----:B------:R-:W-:Y:S01]  /*40b0*/  STS [R7], R4 ;  /* 0x0000000407007388 */ /* 0x000fe20000000800 */
[----:B------:R-:W-:Y:S06]  /*40c0*/  BAR.SYNC.DEFER_BLOCKING 0x0 ;  /* 0x0000000000007b1d */ /* 0x000fec0000010000 */
[----:B------:R-:W0:Y:S02]  /*40d0*/  LDS R3, [R7] ;  /* 0x0000000007037984 */ /* 0x000e240000000800 */
[----:B0-----:R-:W-:-:S06]  /*40e0*/  LEA R3, R3, UR6, 0x2 ;  /* 0x0000000603037c11 */ /* 0x001fcc000f8e10ff */
[----:B------:R-:W0:Y:S04]  /*40f0*/  LDS R3, [R3] ;  /* 0x0000000003037984 */ /* 0x000e280000000800 */
[----:B0-----:R0:W-:Y:S04]  /*4100*/  STS [R0], R3 ;  /* 0x0000000300007388 */ /* 0x0011e80000000800 */
[----:B------:R0:W-:Y:S01]  /*4110*/  STS [R8], R3 ;  /* 0x0000000308007388 */ /* 0x0001e20000000800 */
[----:B------:R-:W-:Y:S06]  /*4120*/  BAR.SYNC.DEFER_BLOCKING 0x0 ;  /* 0x0000000000007b1d */ /* 0x000fec0000010000 */
[----:B------:R-:W-:Y:S05]  /*4130*/  BRA.U UP0, `(.L_x_80) ;  /* 0xfffffffd00587547 */ /* 0x000fea000b83ffff */
[----:B------:R-:W-:-:S13]  /*4140*/  ISETP.NE.AND P0, PT, R6, RZ, PT ;  /* 0x000000ff0600720c */ /* 0x000fda0003f05270 */
[----:B------:R-:W-:Y:S05]  /*4150*/  @P0 EXIT ;  /* 0x000000000000094d */ /* 0x000fea0003800000 */
[----:B------:R-:W-:Y:S01]  /*4160*/  MOV R17, 0x0 ;  /* 0x0000000000117802 */ /* 0x000fe20000000f00 */
[----:B------:R-:W1:Y:S01]  /*4170*/  LDCU.64 UR4, c[0x4][0x38] ;  /* 0x01000700ff0477ac */ /* 0x000e620008000a00 */
[----:B------:R-:W-:Y:S02]  /*4180*/  CS2R R6, SRZ ;  /* 0x0000000000067805 */ /* 0x000fe4000001ff00 */
[----:B0-----:R0:W2:Y:S01]  /*4190*/  LDC.64 R8, c[0x4][R17] ;  /* 0x0100000011087b82 */ /* 0x0010a20000000a00 */
[----:B-1----:R-:W-:Y:S02]  /*41a0*/  IMAD.U32 R4, RZ, RZ, UR4 ;  /* 0x00000004ff047e24 */ /* 0x002fe4000f8e00ff */
[----:B0-----:R-:W-:-:S07]  /*41b0*/  IMAD.U32 R5, RZ, RZ, UR5 ;  /* 0x00000005ff057e24 */ /* 0x001fce000f8e00ff */
[----:B------:R-:W-:-:S07]  /*41c0*/  LEPC R20, `(.L_x_81) ;  /* 0x000000001014794e */ /* 0x000fce0000000000 */
[----:B--2---:R-:W-:Y:S05]  /*41d0*/  CALL.ABS.NOINC R8 ;  /* 0x0000000008007343 */ /* 0x004fea0003c00000 */
.L_x_81:
        /* <DEDUP_REMOVED lines=13> */
.L_x_82:
        /* <DEDUP_REMOVED lines=13> */
.L_x_83:
        /* <DEDUP_REMOVED lines=13> */
.L_x_84:
        /* <DEDUP_REMOVED lines=13> */
.L_x_85:
        /* <DEDUP_REMOVED lines=13> */
.L_x_86:
        /* <DEDUP_REMOVED lines=13> */
.L_x_87:
        /* <DEDUP_REMOVED lines=13> */
.L_x_88:
        /* <DEDUP_REMOVED lines=13> */
.L_x_89:
        /* <DEDUP_REMOVED lines=13> */
.L_x_90:
        /* <DEDUP_REMOVED lines=13> */
.L_x_91:
        /* <DEDUP_REMOVED lines=13> */
.L_x_92:
        /* <DEDUP_REMOVED lines=13> */
.L_x_93:
        /* <DEDUP_REMOVED lines=13> */
.L_x_94:
        /* <DEDUP_REMOVED lines=13> */
.L_x_95:
        /* <DEDUP_REMOVED lines=13> */
.L_x_96:
        /* <DEDUP_REMOVED lines=13> */
.L_x_97:
        /* <DEDUP_REMOVED lines=13> */
.L_x_98:
        /* <DEDUP_REMOVED lines=13> */
.L_x_99:
        /* <DEDUP_REMOVED lines=13> */
.L_x_100:
        /* <DEDUP_REMOVED lines=13> */
.L_x_101:
        /* <DEDUP_REMOVED lines=13> */
.L_x_102:
        /* <DEDUP_REMOVED lines=13> */
.L_x_103:
        /* <DEDUP_REMOVED lines=13> */
.L_x_104:
        /* <DEDUP_REMOVED lines=13> */
.L_x_105:
        /* <DEDUP_REMOVED lines=13> */
.L_x_106:
        /* <DEDUP_REMOVED lines=13> */
.L_x_107:
        /* <DEDUP_REMOVED lines=13> */
.L_x_108:
        /* <DEDUP_REMOVED lines=13> */
.L_x_109:
        /* <DEDUP_REMOVED lines=13> */
.L_x_110:
        /* <DEDUP_REMOVED lines=13> */
.L_x_111:
        /* <DEDUP_REMOVED lines=13> */
.L_x_112:
        /* <DEDUP_REMOVED lines=13> */
.L_x_113:
        /* <DEDUP_REMOVED lines=13> */
.L_x_114:
        /* <DEDUP_REMOVED lines=13> */
.L_x_115:
        /* <DEDUP_REMOVED lines=13> */
.L_x_116:
        /* <DEDUP_REMOVED lines=13> */
.L_x_117:
        /* <DEDUP_REMOVED lines=13> */
.L_x_118:
        /* <DEDUP_REMOVED lines=13> */
.L_x_119:
        /* <DEDUP_REMOVED lines=13> */
.L_x_120:
        /* <DEDUP_REMOVED lines=13> */
.L_x_121:
        /* <DEDUP_REMOVED lines=13> */
.L_x_122:
        /* <DEDUP_REMOVED lines=13> */
.L_x_123:
        /* <DEDUP_REMOVED lines=13> */
.L_x_124:
        /* <DEDUP_REMOVED lines=13> */
.L_x_125:
        /* <DEDUP_REMOVED lines=13> */
.L_x_126:
        /* <DEDUP_REMOVED lines=13> */
.L_x_127:
        /* <DEDUP_REMOVED lines=13> */
.L_x_128:
        /* <DEDUP_REMOVED lines=13> */
.L_x_129:
        /* <DEDUP_REMOVED lines=13> */
.L_x_130:
        /* <DEDUP_REMOVED lines=13> */
.L_x_131:
        /* <DEDUP_REMOVED lines=13> */
.L_x_132:
        /* <DEDUP_REMOVED lines=13> */
.L_x_133:
        /* <DEDUP_REMOVED lines=13> */
.L_x_134:
        /* <DEDUP_REMOVED lines=13> */
.L_x_135:
        /* <DEDUP_REMOVED lines=13> */
.L_x_136:
        /* <DEDUP_REMOVED lines=13> */
.L_x_137:
        /* <DEDUP_REMOVED lines=13> */
.L_x_138:
        /* <DEDUP_REMOVED lines=13> */
.L_x_139:
        /* <DEDUP_REMOVED lines=13> */
.L_x_140:
        /* <DEDUP_REMOVED lines=13> */
.L_x_141:
        /* <DEDUP_REMOVED lines=13> */
.L_x_142:
        /* <DEDUP_REMOVED lines=13> */
.L_x_143:
        /* <DEDUP_REMOVED lines=13> */
.L_x_144:
        /* <DEDUP_REMOVED lines=13> */
.L_x_145:
[----:B------:R0:W1:Y:S01]  /*75e0*/  LDC.64 R2, c[0x4][R17] ;  /* 0x0100000011027b82 */ /* 0x0000620000000a00 */
[----:B------:R-:W2:Y:S01]  /*75f0*/  LDCU.64 UR4, c[0x4][0x30] ;  /* 0x01000600ff0477ac */ /* 0x000ea20008000a00 */
[----:B------:R-:W-:Y:S01]  /*7600*/  CS2R R6, SRZ ;  /* 0x0000000000067805 */ /* 0x000fe2000001ff00 */
[----:B--2---:R-:W-:Y:S01]  /*7610*/  IMAD.U32 R4, RZ, RZ, UR4 ;  /* 0x00000004ff047e24 */ /* 0x004fe2000f8e00ff */
[----:B0-----:R-:W-:-:S07]  /*7620*/  MOV R5, UR5 ;  /* 0x0000000500057c02 */ /* 0x001fce0008000f00 */
[----:B------:R-:W-:-:S07]  /*7630*/  LEPC R20, `(.L_x_146) ;  /* 0x000000001014794e */ /* 0x000fce0000000000 */
[----:B-1----:R-:W-:Y:S05]  /*7640*/  CALL.ABS.NOINC R2 ;  /* 0x0000000002007343 */ /* 0x002fea0003c00000 */
.L_x_146:
[----:B------:R-:W-:Y:S05]  /*7650*/  EXIT ;  /* 0x000000000000794d */ /* 0x000fea0003800000 */
.L_x_147:
[----:B------:R-:W-:-:S00]  /*7660*/  BRA `(.L_x_147) ;  /* 0xfffffffc00fc7947 */ /* 0x000fc0000383ffff */
[----:B------:R-:W-:-:S00]  /*7670*/  NOP ;  /* 0x0000000000007918 */ /* 0x000fc00000000000 */
        /* <DEDUP_REMOVED lines=8> */
.L_x_148:


//--------------------- .nv.global.init           --------------------------
	.section	.nv.global.init,"aw",@progbits
.nv.global.init:
	.type		$str$5,@object
	.size		$str$5,($str$4 - $str$5)
$str$5:
        /*0000*/ 	.byte	0x5d, 0x0a, 0x00
	.type		$str$4,@object
	.size		$str$4,($str$2 - $str$4)
$str$4:
        /*0003*/ 	.byte	0x25, 0x64, 0x2c, 0x20, 0x00
	.type		$str$2,@object
	.size		$str$2,($str$1 - $str$2)
$str$2:
        /*0008*/ 	.byte	0x4d, 0x69, 0x6e, 0x3a, 0x20, 0x25, 0x64, 0x0a, 0x00
	.type		$str$1,@object
	.size		$str$1,($str$6 - $str$1)
$str$1:
        /*0011*/ 	.byte	0x4d, 0x61, 0x78, 0x3a, 0x20, 0x25, 0x64, 0x0a, 0x00
	.type		$str$6,@object
	.size		$str$6,($str$3 - $str$6)
$str$6:
        /*001a*/ 	.byte	0x52, 0x61, 0x64, 0x69, 0x78, 0x20, 0x53, 0x6f, 0x72, 0x74, 0x3a, 0x20, 0x5b, 0x00
	.type		$str$3,@object
	.size		$str$3,($str - $str$3)
$str$3:
        /*0028*/ 	.byte	0x42, 0x6c, 0x6f, 0x63, 0x6b, 0x20, 0x73, 0x63, 0x61, 0x6e, 0x3a, 0x20, 0x5b, 0x00
	.type		$str,@object
	.size		$str,(.L_0 - $str)
$str:
        /*0036*/ 	.byte	0x52, 0x75, 0x6e, 0x6e, 0x69, 0x6e, 0x67, 0x20, 0x74, 0x65, 0x73, 0x74, 0x20, 0x6b, 0x65, 0x72
        /*0046*/ 	.byte	0x6e, 0x65, 0x6c, 0x0a, 0x00
.L_0:


//--------------------- .nv.shared._Z11test_kernelPiPs --------------------------
	.section	.nv.shared._Z11test_kernelPiPs,"aw",@nobits
	.sectionflags	@""
	.align	4
.nv.shared._Z11test_kernelPiPs:
	.zero		2050


//--------------------- .nv.shared.reserved.0     --------------------------
	.section	.nv.shared.reserved.0,"aw",@nobits
	.weak		__nv_reservedSMEM_offset_0_alias
	.size		__nv_reservedSMEM_offset_0_alias, 0, 64
	.other		__nv_reservedSMEM_offset_0_alias,@"STO_CUDA_RESERVED_SHARED STV_DEFAULT"
__nv_reservedSMEM_offset_0_alias:
	.zero		0
	.zero		64


//--------------------- .nv.constant0._Z11test_kernelPiPs --------------------------
	.section	.nv.constant0._Z11test_kernelPiPs,"a",@progbits
	.sectionflags	@""
	.align	4
.nv.constant0._Z11test_kernelPiPs:
	.zero		912


//--------------------- SYMBOLS --------------------------

	.type		.nv.reservedSmem.offset0,@object
	.size		.nv.reservedSmem.offset0,0x4
	.type		.nv.reservedSmem.cap,@object
	.size		.nv.reservedSmem.cap,0x4
	.type		vprintf,@function
